def attn_fwd(
    Q,
    K,
    V,
    Out,
    Lse,
    sm_scale,
    stride_qz,
    stride_qh,
    stride_qm,
    stride_qk,
    stride_kz,
    stride_kh,
    stride_kn,
    stride_kk,
    stride_vz,
    stride_vh,
    stride_vn,
    stride_vk,
    stride_oz,
    stride_oh,
    stride_om,
    stride_ok,
    seqlen_q,
    seqlen_k,
    BLOCK_M: tl.constexpr,
    BLOCK_N: tl.constexpr,
    HEAD_DIM: tl.constexpr,
    CAUSAL: tl.constexpr,
):
    start_m = tl.program_id(0)
    off_hz = tl.program_id(1)
    q_off = off_hz * stride_qh
    k_off = off_hz * stride_kh
    v_off = off_hz * stride_vh
    offs_m = start_m * BLOCK_M + tl.arange(0, BLOCK_M)
    offs_d = tl.arange(0, HEAD_DIM)
    offs_n = tl.arange(0, BLOCK_N)
    q_ptrs = Q + q_off + offs_m[:, None] * stride_qm + offs_d[None, :] * stride_qk
    k_ptrs = K + k_off + offs_d[:, None] * stride_kk + offs_n[None, :] * stride_kn
    v_ptrs = V + v_off + offs_n[:, None] * stride_vn + offs_d[None, :] * stride_vk
    m_i = tl.full([BLOCK_M], float("-inf"), dtype=tl.float32)
    l_i = tl.zeros([BLOCK_M], dtype=tl.float32) + 1.0
    acc = tl.zeros([BLOCK_M, HEAD_DIM], dtype=tl.float32)
    q = tl.load(q_ptrs)
    acc, l_i, m_i = _attn_fwd_inner(
        acc,
        l_i,
        m_i,
        q,
        k_ptrs,
        v_ptrs,
        sm_scale,
        stride_kn,
        stride_vn,
        start_m,
        seqlen_k,
        BLOCK_M,
        BLOCK_N,
        HEAD_DIM,
        CAUSAL,
    )
    acc = acc / l_i[:, None]
    lse = m_i + tl.math.log2(l_i) / 1.4426950408889634
    o_ptrs = (
        Out
        + off_hz * stride_oh
        + offs_m[:, None] * stride_om
        + offs_d[None, :] * stride_ok
    )
    tl.store(o_ptrs, acc.to(Out.dtype.element_ty))
    tl.store(Lse + off_hz * seqlen_q + offs_m, lse)

# config = {"BLOCK_M": 64, "BLOCK_N": 32, "HEAD_DIM": 32, "arch": "sm_100", "causal": false, "dtype": "fp16", "num_stages": 2, "num_warps": 4}
# arch = sm_100


// ===== COMPILED SASS (sm_100a) =====

	.target	sm_100a

	.elftype	@"ET_EXEC"


//--------------------- .note.nv.tkinfo           --------------------------
	.section	.note.nv.tkinfo,"",@"SHT_NOTE"
	.sectionflags	@"SHF_NOTE_NV_TKINFO"
	.tkinfo
        /*0018*/ 	.word	0x00000081
        /*0030*/ 	.string	""
        /*0030*/ 	.string	"ptxas-blackwell"
        /*0030*/ 	.string	"Cuda compilation tools, release 12.9, V12.9.86"
        /*0030*/ 	.string	"Build cuda_12.9.r12.9/compiler.36037853_0"
        /*0030*/ 	.string	"-v  -suppress-debug-info  -lineinfo  -arch sm_100a "



//--------------------- .note.nv.cuver            --------------------------
	.section	.note.nv.cuver,"",@"SHT_NOTE"
	.sectionflags	@"SHF_NOTE_NV_CUVER"
        /*0018*/ 	.short	0x0001
        /*001a*/ 	.short	0x0064
        /*001c*/ 	.short	0x0001
        /*001e*/ 	.short	0x0000
        /*0020*/ 	.short	0x0001
        /*0022*/ 	.short	0x0000


//--------------------- .nv.info                  --------------------------
	.section	.nv.info,"",@"SHT_CUDA_INFO"
	.align	4


	//----- nvinfo : EIATTR_REGCOUNT
	.align		4
        /*0000*/ 	.byte	0x04, 0x2f
        /*0002*/ 	.short	(.L_5 - .L_4)
	.align		4
.L_4:
        /*0004*/ 	.word	index@(attn_fwd)
        /*0008*/ 	.word	0x00000040


	//----- nvinfo : EIATTR_FRAME_SIZE
	.align		4
.L_5:
        /*000c*/ 	.byte	0x04, 0x11
        /*000e*/ 	.short	(.L_7 - .L_6)
	.align		4
.L_6:
        /*0010*/ 	.word	index@($__internal_2_$__cuda_sm10x_tcgen05_guardrail_trap_unallocated_columns_being_dealloced)
        /*0014*/ 	.word	0x00000000


	//----- nvinfo : EIATTR_FRAME_SIZE
	.align		4
.L_7:
        /*0018*/ 	.byte	0x04, 0x11
        /*001a*/ 	.short	(.L_9 - .L_8)
	.align		4
.L_8:
        /*001c*/ 	.word	index@($__internal_1_$__cuda_sm10x_tcgen05_guardrail_trap_phase_invalid_during_alloc)
        /*0020*/ 	.word	0x00000000


	//----- nvinfo : EIATTR_FRAME_SIZE
	.align		4
.L_9:
        /*0024*/ 	.byte	0x04, 0x11
        /*0026*/ 	.short	(.L_11 - .L_10)
	.align		4
.L_10:
        /*0028*/ 	.word	index@($__internal_0_$__cuda_sm10x_tcgen05_guardrail_trap_col_being_dealloced_not_returned_by_alloc)
        /*002c*/ 	.word	0x00000000


	//----- nvinfo : EIATTR_FRAME_SIZE
	.align		4
.L_11:
        /*0030*/ 	.byte	0x04, 0x11
        /*0032*/ 	.short	(.L_13 - .L_12)
	.align		4
.L_12:
        /*0034*/ 	.word	index@(attn_fwd)
        /*0038*/ 	.word	0x00000000


	//----- nvinfo : EIATTR_MIN_STACK_SIZE
	.align		4
.L_13:
        /*003c*/ 	.byte	0x04, 0x12
        /*003e*/ 	.short	(.L_15 - .L_14)
	.align		4
.L_14:
        /*0040*/ 	.word	index@(attn_fwd)
        /*0044*/ 	.word	0x00000000
.L_15:


//--------------------- .nv.info.attn_fwd         --------------------------
	.section	.nv.info.attn_fwd,"",@"SHT_CUDA_INFO"
	.sectionflags	@""
	.align	4


	//----- nvinfo : EIATTR_CUDA_API_VERSION
	.align		4
        /*0000*/ 	.byte	0x04, 0x37
        /*0002*/ 	.short	(.L_17 - .L_16)
.L_16:
        /*0004*/ 	.word	0x00000081


	//----- nvinfo : EIATTR_KPARAM_INFO
	.align		4
.L_17:
        /*0008*/ 	.byte	0x04, 0x17
        /*000a*/ 	.short	(.L_19 - .L_18)
.L_18:
        /*000c*/ 	.word	0x00000000
        /*0010*/ 	.short	0x0019
        /*0012*/ 	.short	0x0080
        /*0014*/ 	.byte	0x00, 0xf4, 0x21, 0x00


	//----- nvinfo : EIATTR_KPARAM_INFO
	.align		4
.L_19:
        /*0018*/ 	.byte	0x04, 0x17
        /*001a*/ 	.short	(.L_21 - .L_20)
.L_20:
        /*001c*/ 	.word	0x00000000
        /*0020*/ 	.short	0x0018
        /*0022*/ 	.short	0x0078
        /*0024*/ 	.byte	0x00, 0xf4, 0x21, 0x00


	//----- nvinfo : EIATTR_KPARAM_INFO
	.align		4
.L_21:
        /*0028*/ 	.byte	0x04, 0x17
        /*002a*/ 	.short	(.L_23 - .L_22)
.L_22:
        /*002c*/ 	.word	0x00000000
        /*0030*/ 	.short	0x0017
        /*0032*/ 	.short	0x0070
        /*0034*/ 	.byte	0x00, 0xf0, 0x11, 0x00


	//----- nvinfo : EIATTR_KPARAM_INFO
	.align		4
.L_23:
        /*0038*/ 	.byte	0x04, 0x17
        /*003a*/ 	.short	(.L_25 - .L_24)
.L_24:
        /*003c*/ 	.word	0x00000000
        /*0040*/ 	.short	0x0016
        /*0042*/ 	.short	0x006c
        /*0044*/ 	.byte	0x00, 0xf0, 0x11, 0x00


	//----- nvinfo : EIATTR_KPARAM_INFO
	.align		4
.L_25:
        /*0048*/ 	.byte	0x04, 0x17
        /*004a*/ 	.short	(.L_27 - .L_26)
.L_26:
        /*004c*/ 	.word	0x00000000
        /*0050*/ 	.short	0x0015
        /*0052*/ 	.short	0x0068
        /*0054*/ 	.byte	0x00, 0xf0, 0x11, 0x00


	//----- nvinfo : EIATTR_KPARAM_INFO
	.align		4
.L_27:
        /*0058*/ 	.byte	0x04, 0x17
        /*005a*/ 	.short	(.L_29 - .L_28)
.L_28:
        /*005c*/ 	.word	0x00000000
        /*0060*/ 	.short	0x0014
        /*0062*/ 	.short	0x0064
        /*0064*/ 	.byte	0x00, 0xf0, 0x11, 0x00


	//----- nvinfo : EIATTR_KPARAM_INFO
	.align		4
.L_29:
        /*0068*/ 	.byte	0x04, 0x17
        /*006a*/ 	.short	(.L_31 - .L_30)
.L_30:
        /*006c*/ 	.word	0x00000000
        /*0070*/ 	.short	0x0013
        /*0072*/ 	.short	0x0060
        /*0074*/ 	.byte	0x00, 0xf0, 0x11, 0x00


	//----- nvinfo : EIATTR_KPARAM_INFO
	.align		4
.L_31:
        /*0078*/ 	.byte	0x04, 0x17
        /*007a*/ 	.short	(.L_33 - .L_32)
.L_32:
        /*007c*/ 	.word	0x00000000
        /*0080*/ 	.short	0x0012
        /*0082*/ 	.short	0x005c
        /*0084*/ 	.byte	0x00, 0xf0, 0x11, 0x00


	//----- nvinfo : EIATTR_KPARAM_INFO
	.align		4
.L_33:
        /*0088*/ 	.byte	0x04, 0x17
        /*008a*/ 	.short	(.L_35 - .L_34)
.L_34:
        /*008c*/ 	.word	0x00000000
        /*0090*/ 	.short	0x0011
        /*0092*/ 	.short	0x0058
        /*0094*/ 	.byte	0x00, 0xf0, 0x11, 0x00


	//----- nvinfo : EIATTR_KPARAM_INFO
	.align		4
.L_35:
        /*0098*/ 	.byte	0x04, 0x17
        /*009a*/ 	.short	(.L_37 - .L_36)
.L_36:
        /*009c*/ 	.word	0x00000000
        /*00a0*/ 	.short	0x0010
        /*00a2*/ 	.short	0x0054
        /*00a4*/ 	.byte	0x00, 0xf0, 0x11, 0x00


	//----- nvinfo : EIATTR_KPARAM_INFO
	.align		4
.L_37:
        /*00a8*/ 	.byte	0x04, 0x17
        /*00aa*/ 	.short	(.L_39 - .L_38)
.L_38:
        /*00ac*/ 	.word	0x00000000
        /*00b0*/ 	.short	0x000f
        /*00b2*/ 	.short	0x0050
        /*00b4*/ 	.byte	0x00, 0xf0, 0x11, 0x00


	//----- nvinfo : EIATTR_KPARAM_INFO
	.align		4
.L_39:
        /*00b8*/ 	.byte	0x04, 0x17
        /*00ba*/ 	.short	(.L_41 - .L_40)
.L_40:
        /*00bc*/ 	.word	0x00000000
        /*00c0*/ 	.short	0x000e
        /*00c2*/ 	.short	0x004c
        /*00c4*/ 	.byte	0x00, 0xf0, 0x11, 0x00


	//----- nvinfo : EIATTR_KPARAM_INFO
	.align		4
.L_41:
        /*00c8*/ 	.byte	0x04, 0x17
        /*00ca*/ 	.short	(.L_43 - .L_42)
.L_42:
        /*00cc*/ 	.word	0x00000000
        /*00d0*/ 	.short	0x000d
        /*00d2*/ 	.short	0x0048
        /*00d4*/ 	.byte	0x00, 0xf0, 0x11, 0x00


	//----- nvinfo : EIATTR_KPARAM_INFO
	.align		4
.L_43:
        /*00d8*/ 	.byte	0x04, 0x17
        /*00da*/ 	.short	(.L_45 - .L_44)
.L_44:
        /*00dc*/ 	.word	0x00000000
        /*00e0*/ 	.short	0x000c
        /*00e2*/ 	.short	0x0044
        /*00e4*/ 	.byte	0x00, 0xf0, 0x11, 0x00


	//----- nvinfo : EIATTR_KPARAM_INFO
	.align		4
.L_45:
        /*00e8*/ 	.byte	0x04, 0x17
        /*00ea*/ 	.short	(.L_47 - .L_46)
.L_46:
        /*00ec*/ 	.word	0x00000000
        /*00f0*/ 	.short	0x000b
        /*00f2*/ 	.short	0x0040
        /*00f4*/ 	.byte	0x00, 0xf0, 0x11, 0x00


	//----- nvinfo : EIATTR_KPARAM_INFO
	.align		4
.L_47:
        /*00f8*/ 	.byte	0x04, 0x17
        /*00fa*/ 	.short	(.L_49 - .L_48)
.L_48:
        /*00fc*/ 	.word	0x00000000
        /*0100*/ 	.short	0x000a
        /*0102*/ 	.short	0x003c
        /*0104*/ 	.byte	0x00, 0xf0, 0x11, 0x00


	//----- nvinfo : EIATTR_KPARAM_INFO
	.align		4
.L_49:
        /*0108*/ 	.byte	0x04, 0x17
        /*010a*/ 	.short	(.L_51 - .L_50)
.L_50:
        /*010c*/ 	.word	0x00000000
        /*0110*/ 	.short	0x0009
        /*0112*/ 	.short	0x0038
        /*0114*/ 	.byte	0x00, 0xf0, 0x11, 0x00


	//----- nvinfo : EIATTR_KPARAM_INFO
	.align		4
.L_51:
        /*0118*/ 	.byte	0x04, 0x17
        /*011a*/ 	.short	(.L_53 - .L_52)
.L_52:
        /*011c*/ 	.word	0x00000000
        /*0120*/ 	.short	0x0008
        /*0122*/ 	.short	0x0034
        /*0124*/ 	.byte	0x00, 0xf0, 0x11, 0x00


	//----- nvinfo : EIATTR_KPARAM_INFO
	.align		4
.L_53:
        /*0128*/ 	.byte	0x04, 0x17
        /*012a*/ 	.short	(.L_55 - .L_54)
.L_54:
        /*012c*/ 	.word	0x00000000
        /*0130*/ 	.short	0x0007
        /*0132*/ 	.short	0x0030
        /*0134*/ 	.byte	0x00, 0xf0, 0x11, 0x00


	//----- nvinfo : EIATTR_KPARAM_INFO
	.align		4
.L_55:
        /*0138*/ 	.byte	0x04, 0x17
        /*013a*/ 	.short	(.L_57 - .L_56)
.L_56:
        /*013c*/ 	.word	0x00000000
        /*0140*/ 	.short	0x0006
        /*0142*/ 	.short	0x002c
        /*0144*/ 	.byte	0x00, 0xf0, 0x11, 0x00


	//----- nvinfo : EIATTR_KPARAM_INFO
	.align		4
.L_57:
        /*0148*/ 	.byte	0x04, 0x17
        /*014a*/ 	.short	(.L_59 - .L_58)
.L_58:
        /*014c*/ 	.word	0x00000000
        /*0150*/ 	.short	0x0005
        /*0152*/ 	.short	0x0028
        /*0154*/ 	.byte	0x00, 0xf0, 0x11, 0x00


	//----- nvinfo : EIATTR_KPARAM_INFO
	.align		4
.L_59:
        /*0158*/ 	.byte	0x04, 0x17
        /*015a*/ 	.short	(.L_61 - .L_60)
.L_60:
        /*015c*/ 	.word	0x00000000
        /*0160*/ 	.short	0x0004
        /*0162*/ 	.short	0x0020
        /*0164*/ 	.byte	0x00, 0xf4, 0x21, 0x00


	//----- nvinfo : EIATTR_KPARAM_INFO
	.align		4
.L_61:
        /*0168*/ 	.byte	0x04, 0x17
        /*016a*/ 	.short	(.L_63 - .L_62)
.L_62:
        /*016c*/ 	.word	0x00000000
        /*0170*/ 	.short	0x0003
        /*0172*/ 	.short	0x0018
        /*0174*/ 	.byte	0x00, 0xf4, 0x21, 0x00


	//----- nvinfo : EIATTR_KPARAM_INFO
	.align		4
.L_63:
        /*0178*/ 	.byte	0x04, 0x17
        /*017a*/ 	.short	(.L_65 - .L_64)
.L_64:
        /*017c*/ 	.word	0x00000000
        /*0180*/ 	.short	0x0002
        /*0182*/ 	.short	0x0010
        /*0184*/ 	.byte	0x00, 0xf4, 0x21, 0x00


	//----- nvinfo : EIATTR_KPARAM_INFO
	.align		4
.L_65:
        /*0188*/ 	.byte	0x04, 0x17
        /*018a*/ 	.short	(.L_67 - .L_66)
.L_66:
        /*018c*/ 	.word	0x00000000
        /*0190*/ 	.short	0x0001
        /*0192*/ 	.short	0x0008
        /*0194*/ 	.byte	0x00, 0xf4, 0x21, 0x00


	//----- nvinfo : EIATTR_KPARAM_INFO
	.align		4
.L_67:
        /*0198*/ 	.byte	0x04, 0x17
        /*019a*/ 	.short	(.L_69 - .L_68)
.L_68:
        /*019c*/ 	.word	0x00000000
        /*01a0*/ 	.short	0x0000
        /*01a2*/ 	.short	0x0000
        /*01a4*/ 	.byte	0x00, 0xf4, 0x21, 0x00


	//----- nvinfo : EIATTR_AT_ENTRY_FRAGMENTS
	.align		4
.L_69:
        /*01a8*/ 	.byte	0x04, 0x4f
        /*01aa*/ 	.short	(.L_71 - .L_70)


	//   ....[0]....
.L_70:
        /*01ac*/ 	.word	0x00000004


	//----- nvinfo : EIATTR_RESERVED_SMEM_USED
	.align		4
.L_71:
        /*01b0*/ 	.byte	0x01, 0x41
	.zero		2


	//----- nvinfo : EIATTR_SPARSE_MMA_MASK
	.align		4
        /*01b4*/ 	.byte	0x03, 0x50
        /*01b6*/ 	.short	0x0000


	//----- nvinfo : EIATTR_TCGEN05_1CTA_USED
	.align		4
        /*01b8*/ 	.byte	0x01, 0x51
	.zero		2


	//----- nvinfo : EIATTR_MAXREG_COUNT
	.align		4
        /*01bc*/ 	.byte	0x03, 0x1b
        /*01be*/ 	.short	0x00ff


	//----- nvinfo : EIATTR_NUM_BARRIERS
	.align		4
        /*01c0*/ 	.byte	0x02, 0x4c
        /*01c2*/ 	.byte	0x01
	.zero		1


	//----- nvinfo : EIATTR_INT_WARP_WIDE_INSTR_OFFSETS
	.align		4
        /*01c4*/ 	.byte	0x04, 0x31
        /*01c6*/ 	.short	(.L_73 - .L_72)


	//   ....[0]....
.L_72:
        /*01c8*/ 	.word	0x00000d00


	//   ....[1]....
        /*01cc*/ 	.word	0x00000d10


	//   ....[2]....
        /*01d0*/ 	.word	0x00000f90


	//   ....[3]....
        /*01d4*/ 	.word	0x00001010


	//   ....[4]....
        /*01d8*/ 	.word	0x000023e0


	//   ....[5]....
        /*01dc*/ 	.word	0x00004220


	//   ....[6]....
        /*01e0*/ 	.word	0x00004270


	//----- nvinfo : EIATTR_COOP_GROUP_MASK_REGIDS
	.align		4
.L_73:
        /*01e4*/ 	.byte	0x04, 0x29
        /*01e6*/ 	.short	(.L_75 - .L_74)


	//   ....[0]....
.L_74:
        /*01e8*/ 	.word	0xffffffff


	//   ....[1]....
        /*01ec*/ 	.word	0xffffffff


	//   ....[2]....
        /*01f0*/ 	.word	0xffffffff


	//   ....[3]....
        /*01f4*/ 	.word	0xffffffff


	//   ....[4]....
        /*01f8*/ 	.word	0xffffffff


	//   ....[5]....
        /*01fc*/ 	.word	0xffffffff


	//   ....[6]....
        /*0200*/ 	.word	0xffffffff


	//   ....[7]....
        /*0204*/ 	.word	0xffffffff


	//----- nvinfo : EIATTR_COOP_GROUP_INSTR_OFFSETS
	.align		4
.L_75:
        /*0208*/ 	.byte	0x04, 0x28
        /*020a*/ 	.short	(.L_77 - .L_76)


	//   ....[0]....
.L_76:
        /*020c*/ 	.word	0x00000050


	//   ....[1]....
        /*0210*/ 	.word	0x00000310


	//   ....[2]....
        /*0214*/ 	.word	0x00001560


	//   ....[3]....
        /*0218*/ 	.word	0x00001c60


	//   ....[4]....
        /*021c*/ 	.word	0x000027b0


	//   ....[5]....
        /*0220*/ 	.word	0x00002be0


	//   ....[6]....
        /*0224*/ 	.word	0x000040b0


	//   ....[7]....
        /*0228*/ 	.word	0x00004320


	//----- nvinfo : EIATTR_VRC_CTA_INIT_COUNT
	.align		4
.L_77:
        /*022c*/ 	.byte	0x02, 0x4a
        /*022e*/ 	.byte	0x80
	.zero		1


	//----- nvinfo : EIATTR_MBARRIER_INSTR_OFFSETS
	.align		4
        /*0230*/ 	.byte	0x04, 0x39
        /*0232*/ 	.short	(.L_79 - .L_78)


	//   ....[0]....
.L_78:
        /*0234*/ 	.word	0x00000ec0
        /*0238*/ 	.word	0x000000ff
        /*023c*/ 	.word	0x00000000
        /*0240*/ 	.short	0x0100
        /*0242*/ 	.byte	0x12
	.zero		1


	//   ....[1]....
        /*0244*/ 	.word	0x00001000
        /*0248*/ 	.word	0x000000ff
        /*024c*/ 	.word	0x00002808
        /*0250*/ 	.short	0x0100
        /*0252*/ 	.byte	0x0e
	.zero		1


	//   ....[2]....
        /*0254*/ 	.word	0x000010d0
        /*0258*/ 	.word	0x000000ff
        /*025c*/ 	.word	0x00001800
        /*0260*/ 	.short	0x0100
        /*0262*/ 	.byte	0x0e
	.zero		1


	//   ....[3]....
        /*0264*/ 	.word	0x000012b0
        /*0268*/ 	.word	0x000000ff
        /*026c*/ 	.word	0x00001800
        /*0270*/ 	.short	0x010a
        /*0272*/ 	.byte	0x0e
	.zero		1


	//   ....[4]....
        /*0274*/ 	.word	0x00001370
        /*0278*/ 	.word	0x000000ff
        /*027c*/ 	.word	0x00001800
        /*0280*/ 	.short	0x0108
        /*0282*/ 	.byte	0x0e
	.zero		1


	//   ....[5]....
        /*0284*/ 	.word	0x000024a0
        /*0288*/ 	.word	0x000000ff
        /*028c*/ 	.word	0x00002810
        /*0290*/ 	.short	0x0100
        /*0292*/ 	.byte	0x0e
	.zero		1


	//   ....[6]....
        /*0294*/ 	.word	0x000025c0
        /*0298*/ 	.word	0x000000ff
        /*029c*/ 	.word	0x00002810
        /*02a0*/ 	.short	0x010a
        /*02a2*/ 	.byte	0x0e
	.zero		1


	//   ....[7]....
        /*02a4*/ 	.word	0x00002610
        /*02a8*/ 	.word	0x000000ff
        /*02ac*/ 	.word	0x00002810
        /*02b0*/ 	.short	0x0108
        /*02b2*/ 	.byte	0x0e
	.zero		1


	//   ....[8]....
        /*02b4*/ 	.word	0x00002b90
        /*02b8*/ 	.word	0x000000ff
        /*02bc*/ 	.word	0x00000000
        /*02c0*/ 	.short	0x010a
        /*02c2*/ 	.byte	0x12
	.zero		1


	//   ....[9]....
        /*02c4*/ 	.word	0x00003330
        /*02c8*/ 	.word	0x000000ff
        /*02cc*/ 	.word	0x00000000
        /*02d0*/ 	.short	0x010a
        /*02d2*/ 	.byte	0x12
	.zero		1


	//   ....[10]....
        /*02d4*/ 	.word	0x00003420
        /*02d8*/ 	.word	0x000000ff
        /*02dc*/ 	.word	0x00002800
        /*02e0*/ 	.short	0x0108
        /*02e2*/ 	.byte	0x0e
	.zero		1


	//   ....[11]....
        /*02e4*/ 	.word	0x000034d0
        /*02e8*/ 	.word	0x000000ff
        /*02ec*/ 	.word	0x00002808
        /*02f0*/ 	.short	0x0108
        /*02f2*/ 	.byte	0x0e
	.zero		1


	//   ....[12]....
        /*02f4*/ 	.word	0x00004340
        /*02f8*/ 	.word	0x000000ff
        /*02fc*/ 	.word	0x00001800
        /*0300*/ 	.short	0x010a
        /*0302*/ 	.byte	0x0e
	.zero		1


	//   ....[13]....
        /*0304*/ 	.word	0x00004370
        /*0308*/ 	.word	0x000000ff
        /*030c*/ 	.word	0x00002810
        /*0310*/ 	.short	0x010a
        /*0312*/ 	.byte	0x0e
	.zero		1


	//   ....[14]....
        /*0314*/ 	.word	0x000043a0
        /*0318*/ 	.word	0x000000ff
        /*031c*/ 	.word	0x00000000
        /*0320*/ 	.short	0x010a
        /*0322*/ 	.byte	0x12
	.zero		1


	//   ....[15]....
        /*0324*/ 	.word	0x000043d0
        /*0328*/ 	.word	0x000000ff
        /*032c*/ 	.word	0x00000000
        /*0330*/ 	.short	0x010a
        /*0332*/ 	.byte	0x12
	.zero		1


	//----- nvinfo : EIATTR_NUM_MBARRIERS
	.align		4
.L_79:
        /*0334*/ 	.byte	0x03, 0x38
        /*0336*/ 	.short	0xffff


	//----- nvinfo : EIATTR_EXIT_INSTR_OFFSETS
	.align		4
        /*0338*/ 	.byte	0x04, 0x1c
        /*033a*/ 	.short	(.L_81 - .L_80)


	//   ....[0]....
.L_80:
        /*033c*/ 	.word	0x00004330


	//----- nvinfo : EIATTR_REQNTID
	.align		4
.L_81:
        /*0340*/ 	.byte	0x04, 0x10
        /*0342*/ 	.short	(.L_83 - .L_82)
.L_82:
        /*0344*/ 	.word	0x00000080
        /*0348*/ 	.word	0x00000001
        /*034c*/ 	.word	0x00000001


	//----- nvinfo : EIATTR_CRS_STACK_SIZE
	.align		4
.L_83:
        /*0350*/ 	.byte	0x04, 0x1e
        /*0352*/ 	.short	(.L_85 - .L_84)
.L_84:
        /*0354*/ 	.word	0x00000000


	//----- nvinfo : EIATTR_CBANK_PARAM_SIZE
	.align		4
.L_85:
        /*0358*/ 	.byte	0x03, 0x19
        /*035a*/ 	.short	0x0088


	//----- nvinfo : EIATTR_PARAM_CBANK
	.align		4
        /*035c*/ 	.byte	0x04, 0x0a
        /*035e*/ 	.short	(.L_87 - .L_86)
	.align		4
.L_86:
        /*0360*/ 	.word	index@(.nv.constant0.attn_fwd)
        /*0364*/ 	.short	0x0380
        /*0366*/ 	.short	0x0088


	//----- nvinfo : EIATTR_SW_WAR
	.align		4
.L_87:
        /*0368*/ 	.byte	0x04, 0x36
        /*036a*/ 	.short	(.L_89 - .L_88)
.L_88:
        /*036c*/ 	.word	0x00000008
.L_89:


//--------------------- .nv.compat                --------------------------
	.section	.nv.compat,"",@"SHT_CUDA_COMPAT_INFO"
	.align	4
        /*0000*/ 	.byte	0x02, 0x02, 0x02, 0x00, 0x02, 0x05, 0x05, 0x00, 0x02, 0x03, 0x00, 0x00, 0x02, 0x06, 0x01, 0x00


//--------------------- .nv.callgraph             --------------------------
	.section	.nv.callgraph,"",@"SHT_CUDA_CALLGRAPH"
	.align	4
	.sectionentsize	8
	.align		4
        /*0000*/ 	.word	0x00000000
	.align		4
        /*0004*/ 	.word	0xffffffff
	.align		4
        /*0008*/ 	.word	0x00000000
	.align		4
        /*000c*/ 	.word	0xfffffffe
	.align		4
        /*0010*/ 	.word	0x00000000
	.align		4
        /*0014*/ 	.word	0xfffffffd
	.align		4
        /*0018*/ 	.word	0x00000000
	.align		4
        /*001c*/ 	.word	0xfffffffc


//--------------------- .nv.constant4             --------------------------
	.section	.nv.constant4,"a",@progbits
	.align	8
	.align		8
.nv.constant4:
        /*0000*/ 	.dword	_$_str


//--------------------- .text.attn_fwd            --------------------------
	.section	.text.attn_fwd,"ax",@progbits
	.align	128
        .global         attn_fwd
        .type           attn_fwd,@function
        .size           attn_fwd,(.L_x_28 - attn_fwd)
        .other          attn_fwd,@"STO_CUDA_ENTRY STV_DEFAULT"
attn_fwd:
.text.attn_fwd:
[----:B------:R-:W0:Y:S01]  /*0000*/  LDC R1, c[0x0][0x37c] ;  /* 0x0000df00ff017b82 */ /* 0x000e220000000800 */
[----:B------:R-:W1:Y:S02]  /*0010*/  S2R R0, SR_TID.X ;  /* 0x0000000000007919 */ /* 0x000e640000002100 */
[----:B-1----:R-:W-:-:S13]  /*0020*/  ISETP.GE.U32.AND P0, PT, R0, 0x20, PT ;  /* 0x000000200000780c */ /* 0x002fda0003f06070 */
[----:B------:R-:W-:Y:S05]  /*0030*/  @P0 BRA `(.L_x_0) ;  /* 0x0000000000b80947 */ /* 0x000fea0003800000 */
[----:B------:R-:W1:Y:S01]  /*0040*/  S2UR UR6, SR_CgaCtaId ;  /* 0x00000000000679c3 */ /* 0x000e620000008800 */
[----:B------:R-:W-:Y:S01]  /*0050*/  NOP ;  /* 0x0000000000007918 */ /* 0x000fe20000000000 */
[----:B------:R-:W-:Y:S02]  /*0060*/  UMOV UR4, 0x40 ;  /* 0x0000004000047882 */ /* 0x000fe40000000000 */
[----:B-1----:R-:W-:-:S09]  /*0070*/  ULEA UR4, UR6, UR4, 0x18 ;  /* 0x0000000406047291 */ /* 0x002fd2000f8ec0ff */
[----:B------:R-:W1:Y:S01]  /*0080*/  LDS.U8 R0, [UR4] ;  /* 0x00000004ff007984 */ /* 0x000e620008000000 */
[----:B------:R-:W-:Y:S02]  /*0090*/  UMOV UR4, 0x400 ;  /* 0x0000040000047882 */ /* 0x000fe40000000000 */
[----:B------:R-:W-:Y:S01]  /*00a0*/  ULEA UR4, UR6, UR4, 0x18 ;  /* 0x0000000406047291 */ /* 0x000fe2000f8ec0ff */
[----:B-1----:R-:W-:-:S13]  /*00b0*/  ISETP.NE.AND P1, PT, R0, RZ, PT ;  /* 0x000000ff0000720c */ /* 0x002fda0003f25270 */
[----:B------:R-:W-:Y:S05]  /*00c0*/  @P1 BRA `(.L_x_1) ;  /* 0x00000000007c1947 */ /* 0x000fea0003800000 */
[----:B------:R-:W-:-:S13]  /*00d0*/  ELECT P1, URZ, PT ;  /* 0x0000000000ff782f */ /* 0x000fda0003820000 */
[----:B------:R-:W-:Y:S05]  /*00e0*/  @!P1 BRA `(.L_x_2) ;  /* 0x0000000000849947 */ /* 0x000fea0003800000 */
[----:B------:R-:W-:Y:S01]  /*00f0*/  UMOV UR5, 0x2 ;  /* 0x0000000200057882 */ /* 0x000fe20000000000 */
[----:B------:R-:W-:Y:S02]  /*0100*/  HFMA2 R4, -RZ, RZ, 0, 5.9604644775390625e-08 ;  /* 0x00000001ff047431 */ /* 0x000fe400000001ff */
[----:B------:R-:W-:Y:S02]  /*0110*/  IMAD.MOV.U32 R5, RZ, RZ, 0x3 ;  /* 0x00000003ff057424 */ /* 0x000fe400078e00ff */
[----:B------:R-:W-:Y:S04]  /*0120*/  DEPBAR.LE SB1, 0x36 ;  /* 0x00009d800000791a */ /* 0x000fe80000000000 */
[----:B------:R-:W1:Y:S02]  /*0130*/  UTCATOMSWS.FIND_AND_SET.ALIGN UP0, UR5, UR5 ;  /* 0x00000005000575e3 */ /* 0x000e640008000800 */
[----:B-1----:R-:W-:-:S04]  /*0140*/  PLOP3.LUT P1, PT, PT, PT, UP0, 0x80, 0x8 ;  /* 0x000000000008781c */ /* 0x002fc80003f2f008 */
[----:B------:R-:W-:-:S04]  /*0150*/  SEL R0, RZ, 0xffffffff, !P1 ;  /* 0xffffffffff007807 */ /* 0x000fc80004800000 */
[----:B------:R-:W-:Y:S02]  /*0160*/  ISETP.NE.AND P1, PT, R0, RZ, PT ;  /* 0x000000ff0000720c */ /* 0x000fe40003f25270 */
[----:B------:R-:W-:-:S11]  /*0170*/  MOV R0, UR5 ;  /* 0x0000000500007c02 */ /* 0x000fd60008000f00 */
[----:B------:R-:W-:Y:S05]  /*0180*/  @P1 BRA `(.L_x_3) ;  /* 0x0000000000241947 */ /* 0x000fea0003800000 */
.L_x_4:
[----:B------:R-:W-:Y:S05]  /*0190*/  NANOSLEEP 0x64 ;  /* 0x000000640000795d */ /* 0x000fea0003800000 */
[----:B------:R-:W-:-:S05]  /*01a0*/  UMOV UR5, 0x2 ;  /* 0x0000000200057882 */ /* 0x000fca0000000000 */
[----:B------:R-:W-:Y:S04]  /*01b0*/  DEPBAR.LE SB1, 0x36 ;  /* 0x00009d800000791a */ /* 0x000fe80000000000 */
[----:B------:R-:W1:Y:S02]  /*01c0*/  UTCATOMSWS.FIND_AND_SET.ALIGN UP0, UR5, UR5 ;  /* 0x00000005000575e3 */ /* 0x000e640008000800 */
[----:B-1----:R-:W-:-:S04]  /*01d0*/  PLOP3.LUT P1, PT, PT, PT, UP0, 0x80, 0x8 ;  /* 0x000000000008781c */ /* 0x002fc80003f2f008 */
[----:B------:R-:W-:-:S04]  /*01e0*/  SEL R0, RZ, 0xffffffff, !P1 ;  /* 0xffffffffff007807 */ /* 0x000fc80004800000 */
[----:B------:R-:W-:Y:S01]  /*01f0*/  ISETP.NE.AND P1, PT, R0, RZ, PT ;  /* 0x000000ff0000720c */ /* 0x000fe20003f25270 */
[----:B------:R-:W-:-:S12]  /*0200*/  IMAD.U32 R0, RZ, RZ, UR5 ;  /* 0x00000005ff007e24 */ /* 0x000fd8000f8e00ff */
[----:B------:R-:W-:Y:S05]  /*0210*/  @!P1 BRA `(.L_x_4) ;  /* 0xfffffffc00dc9947 */ /* 0x000fea000383ffff */
.L_x_3:
[----:B------:R-:W-:Y:S01]  /*0220*/  IADD3 R3, PT, PT, R0, 0x10, RZ ;  /* 0x0000001000037810 */ /* 0x000fe20007ffe0ff */
[----:B------:R-:W-:Y:S01]  /*0230*/  UMOV UR5, 0x50 ;  /* 0x0000005000057882 */ /* 0x000fe20000000000 */
[----:B------:R-:W-:Y:S01]  /*0240*/  SHF.L.U32 R2, R5, R0, RZ ;  /* 0x0000000005027219 */ /* 0x000fe200000006ff */
[----:B------:R-:W-:Y:S01]  /*0250*/  ULEA UR5, UR6, UR5, 0x18 ;  /* 0x0000000506057291 */ /* 0x000fe2000f8ec0ff */
[----:B------:R-:W-:Y:S01]  /*0260*/  SHF.L.U32 R3, R4, R3, RZ ;  /* 0x0000000304037219 */ /* 0x000fe200000006ff */
[----:B------:R-:W-:-:S03]  /*0270*/  IMAD.SHL.U32 R0, R0, 0x20, RZ ;  /* 0x0000002000007824 */ /* 0x000fc600078e00ff */
[----:B------:R-:W-:-:S05]  /*0280*/  LOP3.LUT R2, R3, R2, RZ, 0xfc, !PT ;  /* 0x0000000203027212 */ /* 0x000fca00078efcff */
[----:B------:R1:W-:Y:S04]  /*0290*/  ATOMS.OR RZ, [UR5], R2 ;  /* 0x00000002ffff798c */ /* 0x0003e8000b000005 */
[----:B------:R1:W-:Y:S01]  /*02a0*/  STS [UR4], R0 ;  /* 0x00000000ff007988 */ /* 0x0003e20008000804 */
[----:B------:R-:W-:Y:S05]  /*02b0*/  BRA `(.L_x_2) ;  /* 0x0000000000107947 */ /* 0x000fea0003800000 */
.L_x_1:
[----:B------:R-:W-:Y:S02]  /*02c0*/  MOV R0, 0xffffffff ;  /* 0xffffffff00007802 */ /* 0x000fe40000000f00 */
[----:B------:R-:W-:-:S03]  /*02d0*/  MOV R2, 0x300 ;  /* 0x0000030000027802 */ /* 0x000fc60000000f00 */
[----:B------:R1:W-:Y:S04]  /*02e0*/  STS [UR4], R0 ;  /* 0x00000000ff007988 */ /* 0x0003e80008000804 */
[----:B01----:R-:W-:Y:S05]  /*02f0*/  CALL.REL.NOINC `($__internal_1_$__cuda_sm10x_tcgen05_guardrail_trap_phase_invalid_during_alloc) ;  /* 0x00000040004c7944 */ /* 0x003fea0003c00000 */
.L_x_2:
[----:B------:R-:W-:Y:S05]  /*0300*/  WARPSYNC.ALL ;  /* 0x0000000000007948 */ /* 0x000fea0003800000 */
[----:B------:R-:W-:Y:S01]  /*0310*/  NOP ;  /* 0x0000000000007918 */ /* 0x000fe20000000000 */
.L_x_0:
[----:B------:R-:W2:Y:S01]  /*0320*/  S2R R35, SR_TID.X ;  /* 0x0000000000237919 */ /* 0x000ea20000002100 */
[----:B------:R-:W3:Y:S01]  /*0330*/  S2UR UR11, SR_CTAID.Y ;  /* 0x00000000000b79c3 */ /* 0x000ee20000002600 */
[----:B------:R-:W3:Y:S01]  /*0340*/  LDCU.64 UR4, c[0x0][0x3b0] ;  /* 0x00007600ff0477ac */ /* 0x000ee20008000a00 */
[----:B------:R-:W4:Y:S01]  /*0350*/  S2R R57, SR_CTAID.X ;  /* 0x0000000000397919 */ /* 0x000f220000002500 */
[----:B------:R-:W-:Y:S01]  /*0360*/  UMOV UR14, 0x400 ;  /* 0x00000400000e7882 */ /* 0x000fe20000000000 */
[----:B------:R-:W1:Y:S04]  /*0370*/  LDCU.64 UR30, c[0x0][0x358] ;  /* 0x00006b00ff1e77ac */ /* 0x000e680008000a00 */
[----:B------:R-:W0:Y:S08]  /*0380*/  LDC.64 R6, c[0x0][0x380] ;  /* 0x0000e000ff067b82 */ /* 0x000e300000000a00 */
[----:B------:R-:W0:Y:S01]  /*0390*/  LDC R12, c[0x0][0x3b8] ;  /* 0x0000ee00ff0c7b82 */ /* 0x000e220000000800 */
[----:B---3--:R-:W-:-:S07]  /*03a0*/  UIMAD UR4, UR11, UR4, URZ ;  /* 0x000000040b0472a4 */ /* 0x008fce000f8e02ff */
[----:B------:R-:W3:Y:S01]  /*03b0*/  S2UR UR6, SR_CgaCtaId ;  /* 0x00000000000679c3 */ /* 0x000ee20000008800 */
[----:B------:R-:W-:Y:S01]  /*03c0*/  USHF.L.U32 UR7, UR4, 0x1, URZ ;  /* 0x0000000104077899 */ /* 0x000fe200080006ff */
[----:B--2---:R-:W-:Y:S02]  /*03d0*/  LOP3.LUT R10, R35, 0x3f, RZ, 0xc0, !PT ;  /* 0x0000003f230a7812 */ /* 0x004fe400078ec0ff */
[----:B------:R-:W-:-:S03]  /*03e0*/  SHF.R.U32.HI R5, RZ, 0x6, R35 ;  /* 0x00000006ff057819 */ /* 0x000fc60000011623 */
[----:B----4-:R-:W-:Y:S01]  /*03f0*/  IMAD R57, R57, 0x40, R10 ;  /* 0x0000004039397824 */ /* 0x010fe200078e020a */
[----:B------:R-:W-:-:S03]  /*0400*/  SGXT.U32 R5, R5, 0x1 ;  /* 0x000000010505781a */ /* 0x000fc60000000000 */
[----:B-1----:R-:W-:Y:S01]  /*0410*/  IMAD R0, R57, UR5, RZ ;  /* 0x0000000539007c24 */ /* 0x002fe2000f8e02ff */
[----:B------:R-:W-:Y:S01]  /*0420*/  UIMAD.WIDE UR4, UR4, 0x2, URZ ;  /* 0x00000002040478a5 */ /* 0x000fe2000f8e02ff */
[----:B0-----:R-:W-:-:S03]  /*0430*/  IMAD R5, R5, R12, RZ ;  /* 0x0000000c05057224 */ /* 0x001fc600078e02ff */
[C---:B------:R-:W-:Y:S01]  /*0440*/  SHF.L.U32 R3, R0.reuse, 0x1, RZ ;  /* 0x0000000100037819 */ /* 0x040fe200000006ff */
[----:B------:R-:W-:Y:S01]  /*0450*/  IMAD.HI R0, R0, 0x2, RZ ;  /* 0x0000000200007827 */ /* 0x000fe200078e02ff */
[----:B------:R-:W-:Y:S02]  /*0460*/  BAR.SYNC.DEFER_BLOCKING 0x0 ;  /* 0x0000000000007b1d */ /* 0x000fe40000010000 */
[----:B------:R-:W-:Y:S01]  /*0470*/  IADD3 R2, P1, P2, R3, UR7, R6 ;  /* 0x0000000703027c10 */ /* 0x000fe2000fa3e006 */
[----:B---3--:R-:W-:-:S03]  /*0480*/  ULEA UR14, UR6, UR14, 0x18 ;  /* 0x0000000e060e7291 */ /* 0x008fc6000f8ec0ff */
[----:B------:R-:W-:Y:S01]  /*0490*/  IADD3.X R3, PT, PT, R0, UR5, R7, P1, P2 ;  /* 0x0000000500037c10 */ /* 0x000fe20008fe4407 */
[C---:B------:R-:W-:Y:S01]  /*04a0*/  IMAD R7, R12.reuse, 0x2, R5 ;  /* 0x000000020c077824 */ /* 0x040fe200078e0205 */
[CC--:B------:R-:W-:Y:S01]  /*04b0*/  LEA R4, P1, R5.reuse, R2.reuse, 0x1 ;  /* 0x0000000205047211 */ /* 0x0c0fe200078208ff */
[----:B------:R-:W0:Y:S03]  /*04c0*/  LDCU UR4, c[0x0][0x3c8] ;  /* 0x00007900ff0477ac */ /* 0x000e260008000800 */
[C---:B------:R-:W-:Y:S02]  /*04d0*/  LEA R9, R12.reuse, R7, 0x1 ;  /* 0x000000070c097211 */ /* 0x040fe400078e08ff */
[----:B------:R-:W-:Y:S02]  /*04e0*/  LEA.HI.X.SX32 R5, R5, R3, 0x1, P1 ;  /* 0x0000000305057211 */ /* 0x000fe400008f0eff */
[-C--:B------:R-:W-:Y:S01]  /*04f0*/  LEA R14, P1, R9, R2.reuse, 0x1 ;  /* 0x00000002090e7211 */ /* 0x080fe200078208ff */
[----:B------:R-:W-:Y:S01]  /*0500*/  IMAD R11, R12, 0x2, R9 ;  /* 0x000000020c0b7824 */ /* 0x000fe200078e0209 */
[----:B------:R-:W-:-:S02]  /*0510*/  LEA R6, P2, R7, R2, 0x1 ;  /* 0x0000000207067211 */ /* 0x000fc400078408ff */
[----:B------:R-:W-:Y:S02]  /*0520*/  LEA.HI.X.SX32 R15, R9, R3, 0x1, P1 ;  /* 0x00000003090f7211 */ /* 0x000fe400008f0eff */
[CC--:B------:R-:W-:Y:S02]  /*0530*/  LEA R16, P1, R11.reuse, R2.reuse, 0x1 ;  /* 0x000000020b107211 */ /* 0x0c0fe400078208ff */
[C---:B------:R-:W-:Y:S01]  /*0540*/  LEA R9, R12.reuse, R11, 0x1 ;  /* 0x0000000b0c097211 */ /* 0x040fe200078e08ff */
[----:B------:R-:W1:Y:S01]  /*0550*/  LDS R34, [UR14] ;  /* 0x0000000eff227984 */ /* 0x000e620008000800 */
[-C--:B------:R-:W-:Y:S02]  /*0560*/  LEA.HI.X.SX32 R17, R11, R3.reuse, 0x1, P1 ;  /* 0x000000030b117211 */ /* 0x080fe400008f0eff */
[----:B------:R-:W-:Y:S01]  /*0570*/  LEA.HI.X.SX32 R7, R7, R3, 0x1, P2 ;  /* 0x0000000307077211 */ /* 0x000fe200010f0eff */
[----:B------:R-:W-:Y:S01]  /*0580*/  BAR.SYNC.DEFER_BLOCKING 0x0 ;  /* 0x0000000000007b1d */ /* 0x000fe20000010000 */
[----:B------:R-:W-:Y:S01]  /*0590*/  IMAD R11, R12, 0x2, R9 ;  /* 0x000000020c0b7824 */ /* 0x000fe200078e0209 */
[----:B------:R-:W-:-:S04]  /*05a0*/  LEA R8, P1, R9, R2, 0x1 ;  /* 0x0000000209087211 */ /* 0x000fc800078208ff */
[C---:B------:R-:W-:Y:S02]  /*05b0*/  LEA R13, R12.reuse, R11, 0x1 ;  /* 0x0000000b0c0d7211 */ /* 0x040fe400078e08ff */
[----:B------:R-:W-:Y:S02]  /*05c0*/  LEA.HI.X.SX32 R9, R9, R3, 0x1, P1 ;  /* 0x0000000309097211 */ /* 0x000fe400008f0eff */
[----:B------:R-:W-:Y:S01]  /*05d0*/  LEA R18, P1, R11, R2, 0x1 ;  /* 0x000000020b127211 */ /* 0x000fe200078208ff */
[----:B------:R-:W-:-:S03]  /*05e0*/  IMAD R23, R12, 0x2, R13 ;  /* 0x000000020c177824 */ /* 0x000fc600078e020d */
[----:B------:R-:W-:Y:S02]  /*05f0*/  LEA.HI.X.SX32 R19, R11, R3, 0x1, P1 ;  /* 0x000000030b137211 */ /* 0x000fe400008f0eff */
[C---:B------:R-:W-:Y:S02]  /*0600*/  LEA R20, P1, R13.reuse, R2, 0x1 ;  /* 0x000000020d147211 */ /* 0x040fe400078208ff */
[----:B------:R-:W-:Y:S02]  /*0610*/  LEA R25, R12, R23, 0x1 ;  /* 0x000000170c197211 */ /* 0x000fe400078e08ff */
[----:B------:R-:W-:-:S03]  /*0620*/  LEA.HI.X.SX32 R21, R13, R3, 0x1, P1 ;  /* 0x000000030d157211 */ /* 0x000fc600008f0eff */
[----:B------:R-:W-:Y:S01]  /*0630*/  IMAD R13, R12, 0x2, R25 ;  /* 0x000000020c0d7824 */ /* 0x000fe200078e0219 */
[----:B------:R2:W5:Y:S01]  /*0640*/  LDG.E.U16 R0, desc[UR30][R14.64] ;  /* 0x0000001e0e007981 */ /* 0x000562000c1e1500 */
[----:B------:R-:W-:-:S03]  /*0650*/  LEA R24, P1, R25, R2, 0x1 ;  /* 0x0000000219187211 */ /* 0x000fc600078208ff */
[----:B------:R-:W5:Y:S01]  /*0660*/  LDG.E.U16 R5, desc[UR30][R4.64] ;  /* 0x0000001e04057981 */ /* 0x000f62000c1e1500 */
[----:B------:R-:W-:-:S03]  /*0670*/  LEA R22, P2, R23, R2, 0x1 ;  /* 0x0000000217167211 */ /* 0x000fc600078408ff */
[----:B------:R3:W5:Y:S01]  /*0680*/  LDG.E.U16 R11, desc[UR30][R18.64] ;  /* 0x0000001e120b7981 */ /* 0x000762000c1e1500 */
[C---:B--2---:R-:W-:Y:S02]  /*0690*/  LEA R15, R12.reuse, R13, 0x1 ;  /* 0x0000000d0c0f7211 */ /* 0x044fe400078e08ff */
[----:B------:R-:W-:Y:S01]  /*06a0*/  LEA.HI.X.SX32 R25, R25, R3, 0x1, P1 ;  /* 0x0000000319197211 */ /* 0x000fe200008f0eff */
[----:B------:R-:W5:Y:S02]  /*06b0*/  LDG.E.U16 R7, desc[UR30][R6.64] ;  /* 0x0000001e06077981 */ /* 0x000f64000c1e1500 */
[C---:B------:R-:W-:Y:S02]  /*06c0*/  IMAD R29, R12.reuse, 0x2, R15 ;  /* 0x000000020c1d7824 */ /* 0x040fe400078e020f */
[----:B------:R2:W5:Y:S03]  /*06d0*/  LDG.E.U16 R4, desc[UR30][R16.64] ;  /* 0x0000001e10047981 */ /* 0x000566000c1e1500 */
[----:B---3--:R-:W-:Y:S01]  /*06e0*/  LEA R19, R12, R29, 0x1 ;  /* 0x0000001d0c137211 */ /* 0x008fe200078e08ff */
[----:B------:R-:W5:Y:S01]  /*06f0*/  LDG.E.U16 R9, desc[UR30][R8.64] ;  /* 0x0000001e08097981 */ /* 0x000f62000c1e1500 */
[----:B------:R-:W-:-:S03]  /*0700*/  LEA.HI.X.SX32 R23, R23, R3, 0x1, P2 ;  /* 0x0000000317177211 */ /* 0x000fc600010f0eff */
[----:B------:R3:W5:Y:S01]  /*0710*/  LDG.E.U16 R6, desc[UR30][R20.64] ;  /* 0x0000001e14067981 */ /* 0x000762000c1e1500 */
[----:B--2---:R-:W-:-:S04]  /*0720*/  LEA R16, P1, R13, R2, 0x1 ;  /* 0x000000020d107211 */ /* 0x004fc800078208ff */
[-C--:B------:R-:W-:Y:S01]  /*0730*/  LEA.HI.X.SX32 R17, R13, R3.reuse, 0x1, P1 ;  /* 0x000000030d117211 */ /* 0x080fe200008f0eff */
[----:B------:R2:W5:Y:S01]  /*0740*/  LDG.E.U16 R8, desc[UR30][R22.64] ;  /* 0x0000001e16087981 */ /* 0x000562000c1e1500 */
[-C--:B------:R-:W-:Y:S01]  /*0750*/  LEA R26, P1, R15, R2.reuse, 0x1 ;  /* 0x000000020f1a7211 */ /* 0x080fe200078208ff */
[C---:B---3--:R-:W-:Y:S01]  /*0760*/  IMAD R21, R12.reuse, 0x2, R19 ;  /* 0x000000020c157824 */ /* 0x048fe200078e0213 */
[-C--:B------:R-:W-:Y:S01]  /*0770*/  LEA R28, P2, R29, R2.reuse, 0x1 ;  /* 0x000000021d1c7211 */ /* 0x080fe200078408ff */
[----:B------:R-:W5:Y:S01]  /*0780*/  LDG.E.U16 R13, desc[UR30][R24.64] ;  /* 0x0000001e180d7981 */ /* 0x000f62000c1e1500 */
[----:B------:R-:W-:Y:S02]  /*0790*/  LEA.HI.X.SX32 R27, R15, R3, 0x1, P1 ;  /* 0x000000030f1b7211 */ /* 0x000fe400008f0eff */
[----:B------:R-:W-:Y:S01]  /*07a0*/  LEA R30, P1, R19, R2, 0x1 ;  /* 0x00000002131e7211 */ /* 0x000fe200078208ff */
[----:B------:R3:W5:Y:S01]  /*07b0*/  LDG.E.U16 R15, desc[UR30][R16.64] ;  /* 0x0000001e100f7981 */ /* 0x000762000c1e1500 */
[----:B--2---:R-:W-:-:S02]  /*07c0*/  LEA R23, R12, R21, 0x1 ;  /* 0x000000150c177211 */ /* 0x004fc400078e08ff */
[-C--:B------:R-:W-:Y:S01]  /*07d0*/  LEA.HI.X.SX32 R31, R19, R3.reuse, 0x1, P1 ;  /* 0x00000003131f7211 */ /* 0x080fe200008f0eff */
[----:B------:R-:W5:Y:S01]  /*07e0*/  LDG.E.U16 R14, desc[UR30][R26.64] ;  /* 0x0000001e1a0e7981 */ /* 0x000f62000c1e1500 */
[-C--:B------:R-:W-:Y:S01]  /*07f0*/  LEA R32, P1, R21, R2.reuse, 0x1 ;  /* 0x0000000215207211 */ /* 0x080fe200078208ff */
[----:B------:R-:W-:Y:S01]  /*0800*/  IMAD R18, R12, 0x2, R23 ;  /* 0x000000020c127824 */ /* 0x000fe200078e0217 */
[-C--:B------:R-:W-:Y:S01]  /*0810*/  LEA.HI.X.SX32 R29, R29, R3.reuse, 0x1, P2 ;  /* 0x000000031d1d7211 */ /* 0x080fe200010f0eff */
[----:B------:R-:W5:Y:S01]  /*0820*/  LDG.E.U16 R19, desc[UR30][R30.64] ;  /* 0x0000001e1e137981 */ /* 0x000f62000c1e1500 */
[----:B------:R-:W-:Y:S01]  /*0830*/  LEA.HI.X.SX32 R33, R21, R3, 0x1, P1 ;  /* 0x0000000315217211 */ /* 0x000fe200008f0eff */
[----:B---3--:R-:W2:Y:S01]  /*0840*/  LDC.64 R16, c[0x0][0x388] ;  /* 0x0000e200ff107b82 */ /* 0x008ea20000000a00 */
[-C--:B------:R-:W-:Y:S01]  /*0850*/  LEA R36, P2, R23, R2.reuse, 0x1 ;  /* 0x0000000217247211 */ /* 0x080fe200078408ff */
[----:B------:R3:W5:Y:S01]  /*0860*/  LDG.E.U16 R12, desc[UR30][R28.64] ;  /* 0x0000001e1c0c7981 */ /* 0x000762000c1e1500 */
[----:B------:R-:W-:-:S02]  /*0870*/  LEA R38, P1, R18, R2, 0x1 ;  /* 0x0000000212267211 */ /* 0x000fc400078208ff */
[-C--:B------:R-:W-:Y:S01]  /*0880*/  LEA.HI.X.SX32 R37, R23, R3.reuse, 0x1, P2 ;  /* 0x0000000317257211 */ /* 0x080fe200010f0eff */
[----:B------:R4:W5:Y:S01]  /*0890*/  LDG.E.U16 R21, desc[UR30][R32.64] ;  /* 0x0000001e20157981 */ /* 0x000962000c1e1500 */
[----:B------:R-:W-:Y:S02]  /*08a0*/  LEA.HI.X.SX32 R39, R18, R3, 0x1, P1 ;  /* 0x0000000312277211 */ /* 0x000fe400008f0eff */
[----:B------:R-:W1:Y:S01]  /*08b0*/  LDC.64 R2, c[0x0][0x3c0] ;  /* 0x0000f000ff027b82 */ /* 0x000e620000000a00 */
[----:B------:R-:W-:Y:S01]  /*08c0*/  SHF.R.U32.HI R23, RZ, 0x5, R35 ;  /* 0x00000005ff177819 */ /* 0x000fe20000011623 */
[----:B------:R0:W5:Y:S03]  /*08d0*/  LDG.E.U16 R18, desc[UR30][R36.64] ;  /* 0x0000001e24127981 */ /* 0x000166000c1e1500 */
[----:B------:R-:W-:Y:S01]  /*08e0*/  SGXT.U32 R23, R23, 0x2 ;  /* 0x000000021717781a */ /* 0x000fe20000000000 */
[----:B------:R1:W5:Y:S01]  /*08f0*/  LDG.E.U16 R20, desc[UR30][R38.64] ;  /* 0x0000001e26147981 */ /* 0x000362000c1e1500 */
[----:B------:R-:W-:-:S02]  /*0900*/  LOP3.LUT R24, R35, 0x1f, RZ, 0xc0, !PT ;  /* 0x0000001f23187812 */ /* 0x000fc400078ec0ff */
[----:B------:R-:W-:-:S03]  /*0910*/  SHF.R.S32.HI R25, RZ, 0x6, R35 ;  /* 0x00000006ff197819 */ /* 0x000fc60000011423 */
[----:B0-----:R-:W-:Y:S01]  /*0920*/  IMAD R22, R24, UR4, RZ ;  /* 0x0000000418167c24 */ /* 0x001fe2000f8e02ff */
[----:B---3--:R-:W-:Y:S02]  /*0930*/  SHF.L.U32 R29, R10, 0x1, RZ ;  /* 0x000000010a1d7819 */ /* 0x008fe400000006ff */
[----:B------:R-:W-:Y:S01]  /*0940*/  SGXT R10, R25, 0x1 ;  /* 0x00000001190a781a */ /* 0x000fe20000000200 */
[----:B-1----:R-:W-:Y:S02]  /*0950*/  IMAD R28, R23, R3, RZ ;  /* 0x00000003171c7224 */ /* 0x002fe400078e02ff */
[----:B------:R-:W-:Y:S02]  /*0960*/  IMAD R2, R2, UR11, RZ ;  /* 0x0000000b02027c24 */ /* 0x000fe4000f8e02ff */
[----:B------:R-:W-:Y:S01]  /*0970*/  IMAD R30, R3, 0x4, R28 ;  /* 0x00000004031e7824 */ /* 0x000fe200078e021c */
[----:B------:R-:W-:Y:S01]  /*0980*/  SHF.L.U32 R26, R22, 0x1, RZ ;  /* 0x00000001161a7819 */ /* 0x000fe200000006ff */
[----:B------:R-:W-:-:S03]  /*0990*/  IMAD.SHL.U32 R25, R2, 0x2, RZ ;  /* 0x0000000202197824 */ /* 0x000fc600078e00ff */
[----:B----4-:R-:W-:Y:S02]  /*09a0*/  LEA R32, R3, R30, 0x2 ;  /* 0x0000001e03207211 */ /* 0x010fe400078e10ff */
[----:B--2---:R-:W-:Y:S01]  /*09b0*/  IADD3 R25, P1, P2, R26, R16, R25 ;  /* 0x000000101a197210 */ /* 0x004fe20007a3e019 */
[----:B------:R-:W-:-:S04]  /*09c0*/  IMAD.HI R27, R22, 0x2, RZ ;  /* 0x00000002161b7827 */ /* 0x000fc800078e02ff */
[----:B------:R-:W-:Y:S02]  /*09d0*/  IMAD R16, R3, 0x4, R32 ;  /* 0x0000000403107824 */ /* 0x000fe400078e0220 */
[----:B------:R-:W-:Y:S01]  /*09e0*/  IMAD.HI R22, R2, 0x2, RZ ;  /* 0x0000000202167827 */ /* 0x000fe200078e02ff */
[----:B------:R-:W-:Y:S02]  /*09f0*/  LOP3.LUT R2, R29, 0x90, R10, 0x78, !PT ;  /* 0x000000901d027812 */ /* 0x000fe400078e780a */
[----:B------:R-:W-:Y:S02]  /*0a00*/  LEA R10, R3, R16, 0x2 ;  /* 0x00000010030a7211 */ /* 0x000fe400078e10ff */
[----:B------:R-:W-:-:S03]  /*0a10*/  IADD3.X R17, PT, PT, R27, R17, R22, P1, P2 ;  /* 0x000000111b117210 */ /* 0x000fc60000fe4416 */
[C---:B------:R-:W-:Y:S01]  /*0a20*/  IMAD R22, R3.reuse, 0x4, R10 ;  /* 0x0000000403167824 */ /* 0x040fe200078e020a */
[-C--:B------:R-:W-:Y:S02]  /*0a30*/  LEA R54, P1, R28, R25.reuse, 0x1 ;  /* 0x000000191c367211 */ /* 0x080fe400078208ff */
[----:B------:R-:W-:Y:S02]  /*0a40*/  LEA R48, P3, R16, R25, 0x1 ;  /* 0x0000001910307211 */ /* 0x000fe400078608ff */
[C---:B------:R-:W-:Y:S02]  /*0a50*/  LEA R26, R3.reuse, R22, 0x2 ;  /* 0x00000016031a7211 */ /* 0x040fe400078e10ff */
[-C--:B------:R-:W-:Y:S02]  /*0a60*/  LEA.HI.X.SX32 R55, R28, R17.reuse, 0x1, P1 ;  /* 0x000000111c377211 */ /* 0x080fe400008f0eff */
[----:B------:R-:W-:Y:S01]  /*0a70*/  LEA.HI.X.SX32 R49, R16, R17, 0x1, P3 ;  /* 0x0000001110317211 */ /* 0x000fe200018f0eff */
[----:B------:R-:W-:Y:S01]  /*0a80*/  IMAD R16, R3, 0x4, R26 ;  /* 0x0000000403107824 */ /* 0x000fe200078e021a */
[----:B------:R-:W-:-:S02]  /*0a90*/  LEA R52, P2, R30, R25, 0x1 ;  /* 0x000000191e347211 */ /* 0x000fc400078408ff */
[----:B------:R-:W-:Y:S02]  /*0aa0*/  LEA R50, P1, R32, R25, 0x1 ;  /* 0x0000001920327211 */ /* 0x000fe400078208ff */
[----:B------:R-:W-:Y:S02]  /*0ab0*/  SHF.R.U32.HI R31, RZ, 0x5, R35 ;  /* 0x00000005ff1f7819 */ /* 0x000fe40000011623 */
[-C--:B------:R-:W-:Y:S02]  /*0ac0*/  LEA.HI.X.SX32 R53, R30, R17.reuse, 0x1, P2 ;  /* 0x000000111e357211 */ /* 0x080fe400010f0eff */
[----:B------:R-:W-:Y:S02]  /*0ad0*/  LEA.HI.X.SX32 R51, R32, R17, 0x1, P1 ;  /* 0x0000001120337211 */ /* 0x000fe400008f0eff */
[-C--:B------:R-:W-:Y:S02]  /*0ae0*/  LEA R46, P1, R10, R25.reuse, 0x1 ;  /* 0x000000190a2e7211 */ /* 0x080fe400078208ff */
[----:B------:R-:W-:-:S02]  /*0af0*/  LEA R44, P2, R22, R25, 0x1 ;  /* 0x00000019162c7211 */ /* 0x000fc400078408ff */
[-C--:B------:R-:W-:Y:S02]  /*0b00*/  LEA R42, P3, R26, R25.reuse, 0x1 ;  /* 0x000000191a2a7211 */ /* 0x080fe400078608ff */
[----:B------:R-:W-:Y:S02]  /*0b10*/  LEA R40, P4, R16, R25, 0x1 ;  /* 0x0000001910287211 */ /* 0x000fe400078808ff */
[----:B------:R-:W-:Y:S02]  /*0b20*/  R2UR UR24, R31 ;  /* 0x000000001f1872ca */ /* 0x000fe400000e0000 */
[----:B------:R-:W-:Y:S02]  /*0b30*/  R2UR UR15, R34 ;  /* 0x00000000220f72ca */ /* 0x000fe400000e0000 */
[-C--:B------:R-:W-:Y:S02]  /*0b40*/  LEA.HI.X.SX32 R47, R10, R17.reuse, 0x1, P1 ;  /* 0x000000110a2f7211 */ /* 0x080fe400008f0eff */
[----:B------:R-:W-:-:S02]  /*0b50*/  LEA.HI.X.SX32 R45, R22, R17, 0x1, P2 ;  /* 0x00000011162d7211 */ /* 0x000fc400010f0eff */
[-C--:B------:R-:W-:Y:S02]  /*0b60*/  LEA.HI.X.SX32 R43, R26, R17.reuse, 0x1, P3 ;  /* 0x000000111a2b7211 */ /* 0x080fe400018f0eff */
[----:B------:R-:W-:Y:S02]  /*0b70*/  LEA.HI.X.SX32 R41, R16, R17, 0x1, P4 ;  /* 0x0000001110297211 */ /* 0x000fe400020f0eff */
[----:B------:R-:W-:Y:S01]  /*0b80*/  LOP3.LUT R58, R2, 0x20, RZ, 0x3c, !PT ;  /* 0x00000020023a7812 */ /* 0x000fe200078e3cff */
[----:B------:R-:W-:Y:S06]  /*0b90*/  @P0 BRA `(.L_x_5) ;  /* 0x0000000000180947 */ /* 0x000fec0003800000 */
[----:B------:R-:W-:Y:S01]  /*0ba0*/  ELECT P1, URZ, PT ;  /* 0x0000000000ff782f */ /* 0x000fe20003820000 */
[----:B------:R-:W-:Y:S01]  /*0bb0*/  HFMA2 R10, -RZ, RZ, 0, 5.9604644775390625e-08 ;  /* 0x00000001ff0a7431 */ /* 0x000fe200000001ff */
[----:B------:R-:W-:Y:S01]  /*0bc0*/  UMOV UR4, 0x40 ;  /* 0x0000004000047882 */ /* 0x000fe20000000000 */
[----:B------:R-:W-:Y:S01]  /*0bd0*/  UVIRTCOUNT.DEALLOC.SMPOOL 0x80 ;  /* 0x000000800000784c */ /* 0x000fe20000000000 */
[----:B------:R-:W-:-:S09]  /*0be0*/  ULEA UR4, UR6, UR4, 0x18 ;  /* 0x0000000406047291 */ /* 0x000fd2000f8ec0ff */
[----:B------:R0:W-:Y:S03]  /*0bf0*/  @P1 STS.U8 [UR4], R10 ;  /* 0x0000000aff001988 */ /* 0x0001e60008000004 */
.L_x_5:
[----:B------:R-:W-:Y:S01]  /*0c00*/  USHF.L.U32 UR4, UR24, 0x15, URZ ;  /* 0x0000001518047899 */ /* 0x000fe200080006ff */
[C---:B------:R-:W-:Y:S01]  /*0c10*/  LOP3.LUT R17, R2.reuse, 0x40, RZ, 0x3c, !PT ;  /* 0x0000004002117812 */ /* 0x040fe200078e3cff */
[----:B-----5:R1:W-:Y:S01]  /*0c20*/  STS.U16 [R2+UR14], R5 ;  /* 0x0000000502007988 */ /* 0x0203e2000800040e */
[----:B------:R-:W-:Y:S01]  /*0c30*/  LOP3.LUT R25, R2, 0x60, RZ, 0x3c, !PT ;  /* 0x0000006002197812 */ /* 0x000fe200078e3cff */
[----:B------:R-:W-:Y:S01]  /*0c40*/  ULOP3.LUT UR4, UR4, 0x600000, URZ, 0xc0, !UPT ;  /* 0x0060000004047892 */ /* 0x000fe2000f8ec0ff */
[----:B------:R-:W-:Y:S01]  /*0c50*/  LOP3.LUT P1, RZ, R35, 0x7f, RZ, 0xc0, !PT ;  /* 0x0000007f23ff7812 */ /* 0x000fe2000782c0ff */
[----:B------:R2:W-:Y:S01]  /*0c60*/  STS.U16 [R2+UR14+0x400], R9 ;  /* 0x0004000902007988 */ /* 0x0005e2000800040e */
[----:B------:R-:W-:Y:S01]  /*0c70*/  UMOV UR5, 0x1 ;  /* 0x0000000100057882 */ /* 0x000fe20000000000 */
[----:B------:R-:W-:Y:S02]  /*0c80*/  UIADD3 UR16, UPT, UPT, UR15, UR4, URZ ;  /* 0x000000040f107290 */ /* 0x000fe4000fffe0ff */
[----:B------:R3:W-:Y:S01]  /*0c90*/  STS.U16 [R2+UR14+0x800], R13 ;  /* 0x0008000d02007988 */ /* 0x0007e2000800040e */
[----:B------:R-:W-:Y:S01]  /*0ca0*/  UIADD3 UR18, UPT, UPT, UR14, 0x2800, URZ ;  /* 0x000028000e127890 */ /* 0x000fe2000fffe0ff */
[----:B-1----:R-:W-:Y:S01]  /*0cb0*/  PRMT R5, RZ, 0x7610, R5 ;  /* 0x00007610ff057816 */ /* 0x002fe20000000005 */
[----:B------:R-:W1:Y:S01]  /*0cc0*/  LDCU UR19, c[0x0][0x3f0] ;  /* 0x00007e00ff1377ac */ /* 0x000e620008000800 */
[----:B------:R4:W-:Y:S01]  /*0cd0*/  STS.U16 [R2+UR14+0xc00], R19 ;  /* 0x000c001302007988 */ /* 0x0009e2000800040e */
[----:B--2---:R-:W-:-:S03]  /*0ce0*/  PRMT R9, RZ, 0x7610, R9 ;  /* 0x00007610ff097816 */ /* 0x004fc60000000009 */
[----:B------:R2:W-:Y:S01]  /*0cf0*/  STS.U16 [R58+UR14+0x100], R7 ;  /* 0x000100073a007988 */ /* 0x0005e2000800040e */
[----:B------:R-:W-:Y:S01]  /*0d00*/  VOTEU.ALL UP0, P1 ;  /* 0x0000000000ff7886 */ /* 0x000fe20000800000 */
[----:B------:R-:W-:Y:S01]  /*0d10*/  VOTEU.ALL UP1, P1 ;  /* 0x0000000000ff7886 */ /* 0x000fe20000820000 */
[----:B---3--:R-:W-:Y:S01]  /*0d20*/  PRMT R13, RZ, 0x7610, R13 ;  /* 0x00007610ff0d7816 */ /* 0x008fe2000000000d */
[----:B------:R3:W-:Y:S02]  /*0d30*/  STS.U16 [R58+UR14+0x500], R11 ;  /* 0x0005000b3a007988 */ /* 0x0007e4000800040e */
[----:B------:R-:W-:-:S04]  /*0d40*/  @!UP0 UIADD3 UR6, UPT, UPT, -UR5, 0x100000, URZ ;  /* 0x0010000005068890 */ /* 0x000fc8000fffe1ff */
[----:B------:R-:W-:Y:S02]  /*0d50*/  @!UP0 USHF.L.U32 UR7, UR6, 0xb, URZ ;  /* 0x0000000b06078899 */ /* 0x000fe400080006ff */
[----:B------:R-:W-:Y:S01]  /*0d60*/  @!UP0 USHF.L.U32 UR6, UR6, 0x1, URZ ;  /* 0x0000000106068899 */ /* 0x000fe200080006ff */
[----:B------:R0:W-:Y:S01]  /*0d70*/  STS.U16 [R58+UR14+0x900], R15 ;  /* 0x0009000f3a007988 */ /* 0x0001e2000800040e */
[----:B----4-:R-:W-:Y:S02]  /*0d80*/  PRMT R19, RZ, 0x7610, R19 ;  /* 0x00007610ff137816 */ /* 0x010fe40000000013 */
[----:B--2---:R-:W-:Y:S01]  /*0d90*/  PRMT R7, RZ, 0x7610, R7 ;  /* 0x00007610ff077816 */ /* 0x004fe20000000007 */
[----:B------:R-:W-:Y:S01]  /*0da0*/  STS.U16 [R58+UR14+0xd00], R21 ;  /* 0x000d00153a007988 */ /* 0x000fe2000800040e */
[----:B-1----:R-:W-:Y:S02]  /*0db0*/  ISETP.LT.AND P2, PT, RZ, UR19, PT ;  /* 0x00000013ff007c0c */ /* 0x002fe4000bf41270 */
[----:B---3--:R-:W-:Y:S01]  /*0dc0*/  PRMT R11, RZ, 0x7610, R11 ;  /* 0x00007610ff0b7816 */ /* 0x008fe2000000000b */
[----:B------:R-:W-:Y:S01]  /*0dd0*/  STS.U16 [R17+UR14+0x200], R0 ;  /* 0x0002000011007988 */ /* 0x000fe2000800040e */
[----:B0-----:R-:W-:-:S03]  /*0de0*/  PRMT R15, RZ, 0x7610, R15 ;  /* 0x00007610ff0f7816 */ /* 0x001fc6000000000f */
[----:B------:R-:W-:Y:S04]  /*0df0*/  STS.U16 [R17+UR14+0x600], R6 ;  /* 0x0006000611007988 */ /* 0x000fe8000800040e */
[----:B------:R-:W-:Y:S04]  /*0e00*/  STS.U16 [R17+UR14+0xa00], R14 ;  /* 0x000a000e11007988 */ /* 0x000fe8000800040e */
[----:B------:R0:W-:Y:S04]  /*0e10*/  STS.U16 [R17+UR14+0xe00], R18 ;  /* 0x000e001211007988 */ /* 0x0001e8000800040e */
[----:B------:R1:W-:Y:S04]  /*0e20*/  STS.U16 [R25+UR14+0x300], R4 ;  /* 0x0003000419007988 */ /* 0x0003e8000800040e */
[----:B------:R1:W-:Y:S01]  /*0e30*/  STS.U16 [R25+UR14+0x700], R8 ;  /* 0x0007000819007988 */ /* 0x0003e2000800040e */
[----:B0-----:R-:W-:-:S03]  /*0e40*/  PRMT R17, RZ, 0x7610, R17 ;  /* 0x00007610ff117816 */ /* 0x001fc60000000011 */
[----:B------:R1:W-:Y:S04]  /*0e50*/  STS.U16 [R25+UR14+0xb00], R12 ;  /* 0x000b000c19007988 */ /* 0x0003e8000800040e */
[----:B------:R1:W-:Y:S01]  /*0e60*/  STS.U16 [R25+UR14+0xf00], R20 ;  /* 0x000f001419007988 */ /* 0x0003e2000800040e */
[----:B------:R-:W-:Y:S01]  /*0e70*/  STTM.16dp32bit_t0_t15.x16 tmem[UR16], RZ ;  /* 0x000000ff000079ed */ /* 0x000fe20008a00010 */
[----:B------:R-:W-:Y:S01]  /*0e80*/  STTM.16dp32bit_t16_t31.x16 tmem[UR16+0x10], RZ ;  /* 0x000010ff000079ed */ /* 0x000fe20008a20010 */
[----:B------:R-:W0:Y:S02]  /*0e90*/  FENCE.VIEW.ASYNC.T ;  /* 0x00000000000073c6 */ /* 0x000e240000000200 */
[----:B0-----:R-:W-:Y:S06]  /*0ea0*/  BAR.SYNC.DEFER_BLOCKING 0x0 ;  /* 0x0000000000007b1d */ /* 0x001fec0000010000 */
[----:B------:R-:W0:Y:S02]  /*0eb0*/  FENCE.VIEW.ASYNC.S ;  /* 0x00000000000073c6 */ /* 0x000e240000000000 */
[----:B0-----:R0:W2:Y:S02]  /*0ec0*/  @!UP1 SYNCS.EXCH.64 URZ, [UR18], UR6 ;  /* 0x0000000612ff95b2 */ /* 0x0010a40008000100 */
[----:B--2---:R-:W-:Y:S06]  /*0ed0*/  BAR.SYNC.DEFER_BLOCKING 0x0 ;  /* 0x0000000000007b1d */ /* 0x004fec0000010000 */
[----:B------:R-:W2:Y:S04]  /*0ee0*/  @P2 LDG.E.U16 R5, desc[UR30][R54.64] ;  /* 0x0000001e36052981 */ /* 0x000ea8000c1e1500 */
[----:B------:R-:W3:Y:S04]  /*0ef0*/  @P2 LDG.E.U16 R9, desc[UR30][R50.64] ;  /* 0x0000001e32092981 */ /* 0x000ee8000c1e1500 */
[----:B------:R-:W4:Y:S04]  /*0f00*/  @P2 LDG.E.U16 R13, desc[UR30][R46.64] ;  /* 0x0000001e2e0d2981 */ /* 0x000f28000c1e1500 */
[----:B------:R-:W4:Y:S04]  /*0f10*/  @P2 LDG.E.U16 R17, desc[UR30][R42.64] ;  /* 0x0000001e2a112981 */ /* 0x000f28000c1e1500 */
[----:B------:R-:W4:Y:S04]  /*0f20*/  @P2 LDG.E.U16 R7, desc[UR30][R52.64] ;  /* 0x0000001e34072981 */ /* 0x000f28000c1e1500 */
[----:B------:R-:W4:Y:S04]  /*0f30*/  @P2 LDG.E.U16 R11, desc[UR30][R48.64] ;  /* 0x0000001e300b2981 */ /* 0x000f28000c1e1500 */
[----:B------:R-:W4:Y:S04]  /*0f40*/  @P2 LDG.E.U16 R15, desc[UR30][R44.64] ;  /* 0x0000001e2c0f2981 */ /* 0x000f28000c1e1500 */
[----:B------:R-:W4:Y:S01]  /*0f50*/  @P2 LDG.E.U16 R19, desc[UR30][R40.64] ;  /* 0x0000001e28132981 */ /* 0x000f22000c1e1500 */
[----:B0-----:R-:W-:-:S04]  /*0f60*/  @!UP0 UIADD3 UR6, UPT, UPT, -UR5, 0x100000, URZ ;  /* 0x0010000005068890 */ /* 0x001fc8000fffe1ff */
[----:B------:R-:W-:Y:S02]  /*0f70*/  @!UP0 USHF.L.U32 UR7, UR6, 0xb, URZ ;  /* 0x0000000b06078899 */ /* 0x000fe400080006ff */
[----:B------:R-:W-:Y:S01]  /*0f80*/  @!UP0 USHF.L.U32 UR6, UR6, 0x1, URZ ;  /* 0x0000000106068899 */ /* 0x000fe200080006ff */
[----:B------:R-:W-:Y:S01]  /*0f90*/  VOTEU.ALL UP1, P1 ;  /* 0x0000000000ff7886 */ /* 0x000fe20000820000 */
[----:B------:R-:W-:-:S04]  /*0fa0*/  @!UP0 UIADD3 UR4, UPT, UPT, -UR5, 0x100000, URZ ;  /* 0x0010000005048890 */ /* 0x000fc8000fffe1ff */
[----:B------:R-:W-:Y:S02]  /*0fb0*/  @!UP0 USHF.L.U32 UR5, UR4, 0xb, URZ ;  /* 0x0000000b04058899 */ /* 0x000fe400080006ff */
[----:B------:R-:W-:Y:S02]  /*0fc0*/  @!UP0 USHF.L.U32 UR4, UR4, 0x1, URZ ;  /* 0x0000000104048899 */ /* 0x000fe400080006ff */
[----:B------:R-:W-:Y:S01]  /*0fd0*/  UIADD3 UR10, UPT, UPT, UR14, 0x1800, URZ ;  /* 0x000018000e0a7890 */ /* 0x000fe2000fffe0ff */
[----:B------:R-:W-:Y:S01]  /*0fe0*/  ISETP.EQ.U32.AND P3, PT, RZ, UR24, P2 ;  /* 0x00000018ff007c0c */ /* 0x000fe20009762070 */
[----:B------:R-:W-:Y:S01]  /*0ff0*/  UIADD3 UR17, UPT, UPT, UR15, 0x100000, URZ ;  /* 0x001000000f117890 */ /* 0x000fe2000fffe0ff */
[----:B------:R1:W0:Y:S01]  /*1000*/  @!UP1 SYNCS.EXCH.64 URZ, [UR14+0x2808], UR6 ;  /* 0x002808060eff95b2 */ /* 0x0002220008000100 */
[----:B------:R-:W-:Y:S01]  /*1010*/  VOTEU.ALL UP1, P1 ;  /* 0x0000000000ff7886 */ /* 0x000fe20000820000 */
[----:B--2---:R1:W-:Y:S04]  /*1020*/  STS.U16 [R2+UR14+0x1000], R5 ;  /* 0x0010000502007988 */ /* 0x0043e8000800040e */
[----:B---3--:R1:W-:Y:S04]  /*1030*/  STS.U16 [R2+UR14+0x1200], R9 ;  /* 0x0012000902007988 */ /* 0x0083e8000800040e */
[----:B----4-:R1:W-:Y:S04]  /*1040*/  STS.U16 [R2+UR14+0x1400], R13 ;  /* 0x0014000d02007988 */ /* 0x0103e8000800040e */
[----:B------:R1:W-:Y:S04]  /*1050*/  STS.U16 [R2+UR14+0x1600], R17 ;  /* 0x0016001102007988 */ /* 0x0003e8000800040e */
[----:B------:R1:W-:Y:S04]  /*1060*/  STS.U16 [R58+UR14+0x1100], R7 ;  /* 0x001100073a007988 */ /* 0x0003e8000800040e */
[----:B------:R1:W-:Y:S04]  /*1070*/  STS.U16 [R58+UR14+0x1300], R11 ;  /* 0x0013000b3a007988 */ /* 0x0003e8000800040e */
[----:B------:R1:W-:Y:S04]  /*1080*/  STS.U16 [R58+UR14+0x1500], R15 ;  /* 0x0015000f3a007988 */ /* 0x0003e8000800040e */
[----:B------:R1:W-:Y:S01]  /*1090*/  STS.U16 [R58+UR14+0x1700], R19 ;  /* 0x001700133a007988 */ /* 0x0003e2000800040e */
[----:B0-----:R0:W-:Y:S06]  /*10a0*/  MEMBAR.ALL.CTA ;  /* 0x0000000000007992 */ /* 0x0011ec0000008000 */
[----:B0-----:R-:W-:Y:S04]  /*10b0*/  FENCE.VIEW.ASYNC.S ;  /* 0x00000000000073c6 */ /* 0x001fe80000000000 */
[----:B------:R-:W0:Y:S02]  /*10c0*/  FENCE.VIEW.ASYNC.S ;  /* 0x00000000000073c6 */ /* 0x000e240000000000 */
[----:B0-----:R1:W0:Y:S02]  /*10d0*/  @!UP1 SYNCS.EXCH.64 URZ, [UR14+0x1800], UR4 ;  /* 0x001800040eff95b2 */ /* 0x0012240008000100 */
[----:B0-----:R-:W-:Y:S06]  /*10e0*/  BAR.SYNC.DEFER_BLOCKING 0x0 ;  /* 0x0000000000007b1d */ /* 0x001fec0000010000 */
[----:B-1----:R-:W-:Y:S05]  /*10f0*/  @!P3 BRA `(.L_x_6) ;  /* 0x000000000068b947 */ /* 0x002fea0003800000 */
[----:B------:R-:W-:Y:S02]  /*1100*/  UIADD3 UR4, UPT, UPT, UR14, 0x1000, URZ ;  /* 0x000010000e047890 */ /* 0x000fe4000fffe0ff */
[----:B------:R-:W-:Y:S02]  /*1110*/  USHF.R.U32.HI UR6, URZ, 0x4, UR14 ;  /* 0x00000004ff067899 */ /* 0x000fe4000801160e */
[----:B------:R-:W-:Y:S02]  /*1120*/  USHF.R.U32.HI UR4, URZ, 0x4, UR4 ;  /* 0x00000004ff047899 */ /* 0x000fe40008011604 */
[----:B------:R-:W-:Y:S02]  /*1130*/  USGXT.U32 UR6, UR6, 0xe ;  /* 0x0000000e0606789a */ /* 0x000fe40008000000 */
[----:B------:R-:W-:Y:S01]  /*1140*/  USGXT.U32 UR8, UR4, 0xe ;  /* 0x0000000e0408789a */ /* 0x000fe20008000000 */
[----:B------:R-:W-:Y:S01]  /*1150*/  UMOV UR12, 0x80 ;  /* 0x00000080000c7882 */ /* 0x000fe20000000000 */
[----:B------:R-:W-:Y:S01]  /*1160*/  UMOV UR13, 0x40004040 ;  /* 0x40004040000d7882 */ /* 0x000fe20000000000 */
[----:B------:R-:W-:Y:S01]  /*1170*/  UMOV UR20, 0xfffffffe ;  /* 0xfffffffe00147882 */ /* 0x000fe20000000000 */
[----:B------:R-:W-:Y:S01]  /*1180*/  UMOV UR21, 0x7fffbfdf ;  /* 0x7fffbfdf00157882 */ /* 0x000fe20000000000 */
[----:B------:R-:W-:Y:S01]  /*1190*/  UMOV UR7, URZ ;  /* 0x000000ff00077c82 */ /* 0x000fe20008000000 */
[----:B------:R-:W-:Y:S01]  /*11a0*/  UMOV UR9, URZ ;  /* 0x000000ff00097c82 */ /* 0x000fe20008000000 */
[----:B------:R-:W-:-:S02]  /*11b0*/  UIADD3.64 UR12, UPT, UPT, UR6, UR12, URZ ;  /* 0x0000000c060c7297 */ /* 0x000fc4000fffe0ff */
[----:B------:R-:W-:Y:S01]  /*11c0*/  UIADD3.64 UR20, UPT, UPT, UR8, -UR20, URZ ;  /* 0x8000001408147297 */ /* 0x000fe2000fffe0ff */
[----:B------:R-:W-:Y:S01]  /*11d0*/  UMOV UR22, 0x0 ;  /* 0x0000000000167882 */ /* 0x000fe20000000000 */
[----:B------:R-:W-:Y:S01]  /*11e0*/  UMOV UR23, 0x4088010 ;  /* 0x0408801000177882 */ /* 0x000fe20000000000 */
[----:B------:R-:W-:Y:S01]  /*11f0*/  UMOV UR4, UR10 ;  /* 0x0000000a00047c82 */ /* 0x000fe20008000000 */
[----:B------:R-:W-:Y:S01]  /*1200*/  UMOV UR5, URZ ;  /* 0x000000ff00057c82 */ /* 0x000fe20008000000 */
[----:B------:R-:W-:Y:S01]  /*1210*/  UMOV UR7, 0x40004040 ;  /* 0x4000404000077882 */ /* 0x000fe20000000000 */
[----:B------:R-:W-:Y:S01]  /*1220*/  UMOV UR9, 0x80004020 ;  /* 0x8000402000097882 */ /* 0x000fe20000000000 */
[----:B------:R-:W-:Y:S01]  /*1230*/  UMOV UR26, 0x0 ;  /* 0x00000000001a7882 */ /* 0x000fe20000000000 */
[----:B------:R-:W-:Y:S01]  /*1240*/  UMOV UR27, 0x4088010 ;  /* 0x04088010001b7882 */ /* 0x000fe20000000000 */
[----:B------:R-:W-:Y:S01]  /*1250*/  UMOV UR4, UR4 ;  /* 0x0000000400047c82 */ /* 0x000fe20008000000 */
[----:B------:R0:W-:Y:S01]  /*1260*/  UTCHMMA gdesc[UR6], gdesc[UR8], tmem[UR17], tmem[UR22], idesc[UR23], !UPT ;  /* 0x00ff1608060075ea */ /* 0x0001e2000f800011 */
[----:B------:R0:W-:Y:S01]  /*1270*/  UTCHMMA gdesc[UR12], gdesc[UR20], tmem[UR17], tmem[UR26], idesc[UR27], UPT ;  /* 0x00ff1a140c0075ea */ /* 0x0001e2000b800011 */
[----:B------:R0:W-:Y:S01]  /*1280*/  UTCBAR [UR4], URZ ;  /* 0x000000ff040073e9 */ /* 0x0001e200080000ff */
[----:B------:R-:W-:Y:S01]  /*1290*/  NOP ;  /* 0x0000000000007918 */ /* 0x000fe20000000000 */
.L_x_6:
[----:B------:R-:W-:Y:S05]  /*12a0*/  @!P2 BRA `(.L_x_7) ;  /* 0x000000000008a947 */ /* 0x000fea0003800000 */
[----:B------:R-:W1:Y:S02]  /*12b0*/  SYNCS.PHASECHK.TRANS64.TRYWAIT P4, [UR14+0x1800], RZ ;  /* 0x001800ffff0075a7 */ /* 0x000e64000808110e */
[----:B-1----:R-:W-:Y:S05]  /*12c0*/  @!P4 BRA `(.L_x_8) ;  /* 0x00000030001cc947 */ /* 0x002fea0003800000 */
.L_x_7:
[----:B------:R-:W-:Y:S01]  /*12d0*/  BAR.SYNC.DEFER_BLOCKING 0x0 ;  /* 0x0000000000007b1d */ /* 0x000fe20000010000 */
[----:B------:R-:W-:-:S05]  /*12e0*/  PRMT R37, RZ, 0x7610, R37 ;  /* 0x00007610ff257816 */ /* 0x000fca0000000025 */
[----:B0-----:R-:W0:Y:S01]  /*12f0*/  LDCU UR7, c[0x0][0x3a8] ;  /* 0x00007500ff0777ac */ /* 0x001e220008000800 */
[----:B------:R-:W-:Y:S01]  /*1300*/  LDTM.16dp32bit_t0_t15.x16 R4, tmem[UR16+0x100000] ;  /* 0x10000010000479ee */ /* 0x000fe20008a00000 */
[----:B------:R-:W0:Y:S01]  /*1310*/  LDTM.16dp32bit_t16_t31.x16 R4, tmem[UR16+0x100010] ;  /* 0x10001010000479ee */ /* 0x000e220008a20000 */
[----:B------:R-:W1:Y:S01]  /*1320*/  LDCU.64 UR20, c[0x0][0x3d0] ;  /* 0x00007a00ff1477ac */ /* 0x000e620008000a00 */
[----:B------:R-:W-:Y:S02]  /*1330*/  PRMT R56, RZ, 0x7610, R56 ;  /* 0x00007610ff387816 */ /* 0x000fe40000000038 */
[----:B------:R-:W-:Y:S02]  /*1340*/  PRMT R59, RZ, 0x7610, R59 ;  /* 0x00007610ff3b7816 */ /* 0x000fe4000000003b */
[----:B------:R-:W-:Y:S02]  /*1350*/  PRMT R60, RZ, 0x7610, R60 ;  /* 0x00007610ff3c7816 */ /* 0x000fe4000000003c */
[----:B------:R-:W-:Y:S01]  /*1360*/  PRMT R61, RZ, 0x7610, R61 ;  /* 0x00007610ff3d7816 */ /* 0x000fe2000000003d */
[----:B------:R-:W2:Y:S01]  /*1370*/  @!P1 SYNCS.CCTL.IV [UR14+0x1800] ;  /* 0x00180000ff0099b1 */ /* 0x000ea2000800000e */
[----:B------:R-:W-:Y:S01]  /*1380*/  NOP ;  /* 0x0000000000007918 */ /* 0x000fe20000000000 */
[----:B-1----:R-:W-:Y:S01]  /*1390*/  UIMAD UR4, UR11, UR20, URZ ;  /* 0x000000140b0472a4 */ /* 0x002fe2000f8e02ff */
[----:B------:R-:W-:-:S02]  /*13a0*/  IMAD R24, R24, UR21, RZ ;  /* 0x0000001518187c24 */ /* 0x000fc4000f8e02ff */
[----:B0-----:R-:W-:Y:S01]  /*13b0*/  FMUL R0, R4, UR7 ;  /* 0x0000000704007c20 */ /* 0x001fe20008400000 */
[----:B------:R-:W-:Y:S01]  /*13c0*/  FMUL R21, R5, UR7 ;  /* 0x0000000705157c20 */ /* 0x000fe20008400000 */
[----:B------:R-:W-:Y:S01]  /*13d0*/  FMUL R20, R6, UR7 ;  /* 0x0000000706147c20 */ /* 0x000fe20008400000 */
[----:B------:R-:W-:Y:S01]  /*13e0*/  FMUL R22, R7, UR7 ;  /* 0x0000000707167c20 */ /* 0x000fe20008400000 */
[----:B------:R-:W-:Y:S01]  /*13f0*/  FMUL R25, R8, UR7 ;  /* 0x0000000708197c20 */ /* 0x000fe20008400000 */
[----:B------:R-:W-:Y:S02]  /*1400*/  USHF.L.U32 UR6, UR4, 0x1, URZ ;  /* 0x0000000104067899 */ /* 0x000fe400080006ff */
[----:B------:R-:W-:Y:S01]  /*1410*/  FMNMX3 R20, R0, R21, R20, !PT ;  /* 0x0000001500147276 */ /* 0x000fe20007800014 */
[----:B------:R-:W-:Y:S01]  /*1420*/  FMUL R0, R9, UR7 ;  /* 0x0000000709007c20 */ /* 0x000fe20008400000 */
[----:B------:R-:W-:Y:S01]  /*1430*/  FMUL R21, R10, UR7 ;  /* 0x000000070a157c20 */ /* 0x000fe20008400000 */
[----:B------:R-:W-:Y:S01]  /*1440*/  UIMAD.WIDE UR4, UR4, 0x2, URZ ;  /* 0x00000002040478a5 */ /* 0x000fe2000f8e02ff */
[----:B------:R-:W-:Y:S01]  /*1450*/  FMNMX3 R22, R20, R22, R25, !PT ;  /* 0x0000001614167276 */ /* 0x000fe20007800019 */
[----:B------:R-:W-:Y:S01]  /*1460*/  FMUL R20, R11, UR7 ;  /* 0x000000070b147c20 */ /* 0x000fe20008400000 */
[----:B------:R-:W-:-:S02]  /*1470*/  FMUL R25, R12, UR7 ;  /* 0x000000070c197c20 */ /* 0x000fc40008400000 */
[----:B------:R-:W-:Y:S01]  /*1480*/  FMNMX3 R22, R22, R0, R21, !PT ;  /* 0x0000000016167276 */ /* 0x000fe20007800015 */
[----:B------:R-:W-:Y:S01]  /*1490*/  FMUL R0, R13, UR7 ;  /* 0x000000070d007c20 */ /* 0x000fe20008400000 */
[----:B------:R-:W-:Y:S02]  /*14a0*/  FMUL R21, R14, UR7 ;  /* 0x000000070e157c20 */ /* 0x000fe40008400000 */
[----:B------:R-:W-:Y:S01]  /*14b0*/  FMNMX3 R22, R22, R20, R25, !PT ;  /* 0x0000001416167276 */ /* 0x000fe20007800019 */
[----:B------:R-:W-:Y:S01]  /*14c0*/  FMUL R20, R15, UR7 ;  /* 0x000000070f147c20 */ /* 0x000fe20008400000 */
[----:B------:R-:W-:Y:S02]  /*14d0*/  FMUL R25, R16, UR7 ;  /* 0x0000000710197c20 */ /* 0x000fe40008400000 */
[----:B------:R-:W-:Y:S01]  /*14e0*/  FMNMX3 R22, R22, R0, R21, !PT ;  /* 0x0000000016167276 */ /* 0x000fe20007800015 */
[----:B------:R-:W-:Y:S01]  /*14f0*/  FMUL R0, R17, UR7 ;  /* 0x0000000711007c20 */ /* 0x000fe20008400000 */
[----:B------:R-:W-:-:S02]  /*1500*/  FMUL R21, R18, UR7 ;  /* 0x0000000712157c20 */ /* 0x000fc40008400000 */
[----:B------:R-:W-:Y:S01]  /*1510*/  FMNMX3 R22, R22, R20, R25, !PT ;  /* 0x0000001416167276 */ /* 0x000fe20007800019 */
[----:B------:R-:W-:-:S03]  /*1520*/  FMUL R20, R19, UR7 ;  /* 0x0000000713147c20 */ /* 0x000fc60008400000 */
[----:B------:R-:W-:Y:S02]  /*1530*/  FMNMX3 R21, R22, R0, R21, !PT ;  /* 0x0000000016157276 */ /* 0x000fe40007800015 */
[----:B------:R-:W0:Y:S02]  /*1540*/  LDC R22, c[0x0][0x3d8] ;  /* 0x0000f600ff167b82 */ /* 0x000e240000000800 */
[----:B------:R-:W-:-:S05]  /*1550*/  FMNMX R25, R20, R21, !PT ;  /* 0x0000001514197209 */ /* 0x000fca0007800000 */
[----:B------:R-:W1:Y:S01]  /*1560*/  SHFL.BFLY PT, R0, R25, 0x10, 0x1f ;  /* 0x0e001f0019007f89 */ /* 0x000e6200000e0000 */
[----:B------:R-:W3:Y:S01]  /*1570*/  LDC.64 R20, c[0x0][0x390] ;  /* 0x0000e400ff147b82 */ /* 0x000ee20000000a00 */
[----:B0-----:R-:W-:Y:S01]  /*1580*/  IMAD R27, R23, R22, RZ ;  /* 0x00000016171b7224 */ /* 0x001fe200078e02ff */
[----:B-1----:R-:W-:Y:S01]  /*1590*/  FMNMX3 R0, R25, -INF , R0, !PT ;  /* 0xff80000019007876 */ /* 0x002fe20007800000 */
[C---:B------:R-:W-:Y:S02]  /*15a0*/  IMAD.SHL.U32 R25, R24.reuse, 0x2, RZ ;  /* 0x0000000218197824 */ /* 0x040fe400078e00ff */
[----:B------:R-:W-:-:S04]  /*15b0*/  IMAD.HI R24, R24, 0x2, RZ ;  /* 0x0000000218187827 */ /* 0x000fc800078e02ff */
[--C-:B------:R-:W-:Y:S01]  /*15c0*/  FFMA R4, R4, UR7, -R0.reuse ;  /* 0x0000000704047c23 */ /* 0x100fe20008000800 */
[--C-:B------:R-:W-:Y:S01]  /*15d0*/  FFMA R5, R5, UR7, -R0.reuse ;  /* 0x0000000705057c23 */ /* 0x100fe20008000800 */
[----:B------:R-:W-:Y:S01]  /*15e0*/  FFMA R6, R6, UR7, -R0 ;  /* 0x0000000706067c23 */ /* 0x000fe20008000800 */
[----:B---3--:R-:W-:Y:S01]  /*15f0*/  IADD3 R20, P4, P5, R25, UR6, R20 ;  /* 0x0000000619147c10 */ /* 0x008fe2000fd9e014 */
[----:B------:R-:W-:Y:S01]  /*1600*/  FMUL R4, R4, 1.4426950216293334961 ;  /* 0x3fb8aa3b04047820 */ /* 0x000fe20000400000 */
[----:B------:R-:W-:Y:S01]  /*1610*/  FMUL R5, R5, 1.4426950216293334961 ;  /* 0x3fb8aa3b05057820 */ /* 0x000fe20000400000 */
[----:B------:R-:W-:Y:S01]  /*1620*/  LEA R25, R22, R27, 0x2 ;  /* 0x0000001b16197211 */ /* 0x000fe200078e10ff */
[----:B------:R-:W-:Y:S01]  /*1630*/  FMUL R6, R6, 1.4426950216293334961 ;  /* 0x3fb8aa3b06067820 */ /* 0x000fe20000400000 */
[--C-:B------:R-:W-:Y:S01]  /*1640*/  FFMA R7, R7, UR7, -R0.reuse ;  /* 0x0000000707077c23 */ /* 0x100fe20008000800 */
[----:B------:R-:W-:Y:S01]  /*1650*/  IADD3.X R23, PT, PT, R24, UR5, R21, P4, P5 ;  /* 0x0000000518177c10 */ /* 0x000fe2000a7ea415 */
[----:B------:R-:W-:Y:S01]  /*1660*/  MUFU.EX2 R4, R4 ;  /* 0x0000000400047308 */ /* 0x000fe20000000800 */
[----:B------:R-:W-:Y:S01]  /*1670*/  FFMA R8, R8, UR7, -R0 ;  /* 0x0000000708087c23 */ /* 0x000fe20008000800 */
[----:B------:R-:W-:Y:S01]  /*1680*/  FMUL R7, R7, 1.4426950216293334961 ;  /* 0x3fb8aa3b07077820 */ /* 0x000fe20000400000 */
[----:B------:R-:W-:Y:S01]  /*1690*/  LEA R38, P4, R27, R20, 0x1 ;  /* 0x000000141b267211 */ /* 0x000fe200078808ff */
[----:B------:R-:W-:-:S02]  /*16a0*/  IMAD R21, R22, 0x4, R25 ;  /* 0x0000000416157824 */ /* 0x000fc400078e0219 */
[----:B------:R-:W-:Y:S01]  /*16b0*/  FMUL R8, R8, 1.4426950216293334961 ;  /* 0x3fb8aa3b08087820 */ /* 0x000fe20000400000 */
[--C-:B------:R-:W-:Y:S01]  /*16c0*/  FFMA R9, R9, UR7, -R0.reuse ;  /* 0x0000000709097c23 */ /* 0x100fe20008000800 */
[----:B------:R-:W-:Y:S01]  /*16d0*/  LEA.HI.X.SX32 R39, R27, R23, 0x1, P4 ;  /* 0x000000171b277211 */ /* 0x000fe200020f0eff */
[----:B------:R-:W0:Y:S01]  /*16e0*/  MUFU.EX2 R5, R5 ;  /* 0x0000000500057308 */ /* 0x000e220000000800 */
[--C-:B------:R-:W-:Y:S01]  /*16f0*/  FFMA R24, R11, UR7, -R0.reuse ;  /* 0x000000070b187c23 */ /* 0x100fe20008000800 */
[-C--:B------:R-:W-:Y:S01]  /*1700*/  LEA R32, P4, R21, R20.reuse, 0x1 ;  /* 0x0000001415207211 */ /* 0x080fe200078808ff */
[----:B------:R-:W-:Y:S01]  /*1710*/  FMUL R9, R9, 1.4426950216293334961 ;  /* 0x3fb8aa3b09097820 */ /* 0x000fe20000400000 */
[----:B------:R-:W-:Y:S01]  /*1720*/  LEA R11, R22, R21, 0x2 ;  /* 0x00000015160b7211 */ /* 0x000fe200078e10ff */
[--C-:B------:R-:W-:Y:S01]  /*1730*/  FFMA R10, R10, UR7, -R0.reuse ;  /* 0x000000070a0a7c23 */ /* 0x100fe20008000800 */
[-C--:B------:R-:W-:Y:S01]  /*1740*/  LEA.HI.X.SX32 R33, R21, R23.reuse, 0x1, P4 ;  /* 0x0000001715217211 */ /* 0x080fe200020f0eff */
[--C-:B------:R-:W-:Y:S01]  /*1750*/  FFMA R12, R12, UR7, -R0.reuse ;  /* 0x000000070c0c7c23 */ /* 0x100fe20008000800 */
[----:B------:R-:W1:Y:S01]  /*1760*/  MUFU.EX2 R6, R6 ;  /* 0x0000000600067308 */ /* 0x000e620000000800 */
[-C--:B------:R-:W-:Y:S01]  /*1770*/  LEA R34, P5, R25, R20.reuse, 0x1 ;  /* 0x0000001419227211 */ /* 0x080fe200078a08ff */
[----:B------:R-:W-:Y:S01]  /*1780*/  FMUL R10, R10, 1.4426950216293334961 ;  /* 0x3fb8aa3b0a0a7820 */ /* 0x000fe20000400000 */
[-C--:B------:R-:W-:Y:S01]  /*1790*/  LEA R30, P4, R11, R20.reuse, 0x1 ;  /* 0x000000140b1e7211 */ /* 0x080fe200078808ff */
[----:B------:R-:W-:Y:S01]  /*17a0*/  IMAD R27, R22, 0x4, R11 ;  /* 0x00000004161b7824 */ /* 0x000fe200078e020b */
[-C--:B------:R-:W-:Y:S01]  /*17b0*/  LEA.HI.X.SX32 R35, R25, R23.reuse, 0x1, P5 ;  /* 0x0000001719237211 */ /* 0x080fe200028f0eff */
[----:B------:R-:W-:Y:S01]  /*17c0*/  FMUL R24, R24, 1.4426950216293334961 ;  /* 0x3fb8aa3b18187820 */ /* 0x000fe20000400000 */
[----:B------:R-:W-:Y:S01]  /*17d0*/  LEA.HI.X.SX32 R31, R11, R23, 0x1, P4 ;  /* 0x000000170b1f7211 */ /* 0x000fe200020f0eff */
[----:B------:R-:W3:Y:S01]  /*17e0*/  MUFU.EX2 R7, R7 ;  /* 0x0000000700077308 */ /* 0x000ee20000000800 */
[----:B0-----:R-:W-:Y:S01]  /*17f0*/  FADD R25, R4, R5 ;  /* 0x0000000504197221 */ /* 0x001fe20000000000 */
[----:B------:R-:W-:Y:S01]  /*1800*/  FMUL R11, R12, 1.4426950216293334961 ;  /* 0x3fb8aa3b0c0b7820 */ /* 0x000fe20000400000 */
[--C-:B------:R-:W-:Y:S01]  /*1810*/  FFMA R12, R13, UR7, -R0.reuse ;  /* 0x000000070d0c7c23 */ /* 0x100fe20008000800 */
[----:B------:R-:W-:Y:S01]  /*1820*/  LEA R28, P4, R27, R20, 0x1 ;  /* 0x000000141b1c7211 */ /* 0x000fe200078808ff */
[--C-:B------:R-:W-:Y:S01]  /*1830*/  FFMA R14, R14, UR7, -R0.reuse ;  /* 0x000000070e0e7c23 */ /* 0x100fe20008000800 */
[----:B------:R-:W-:Y:S01]  /*1840*/  F2FP.F16.F32.PACK_AB R4, R5, R4 ;  /* 0x000000040504723e */ /* 0x000fe200000000ff */
[----:B------:R-:W-:Y:S01]  /*1850*/  FMUL R12, R12, 1.4426950216293334961 ;  /* 0x3fb8aa3b0c0c7820 */ /* 0x000fe20000400000 */
[----:B------:R-:W0:Y:S01]  /*1860*/  MUFU.EX2 R8, R8 ;  /* 0x0000000800087308 */ /* 0x000e220000000800 */
[----:B-1----:R-:W-:Y:S01]  /*1870*/  FADD R26, R6, R25 ;  /* 0x00000019061a7221 */ /* 0x002fe20000000000 */
[----:B------:R-:W-:Y:S01]  /*1880*/  LEA R25, R22, R27, 0x2 ;  /* 0x0000001b16197211 */ /* 0x000fe200078e10ff */
[--C-:B------:R-:W-:Y:S01]  /*1890*/  FFMA R15, R15, UR7, -R0.reuse ;  /* 0x000000070f0f7c23 */ /* 0x100fe20008000800 */
[--C-:B------:R-:W-:Y:S01]  /*18a0*/  FFMA R16, R16, UR7, -R0.reuse ;  /* 0x0000000710107c23 */ /* 0x100fe20008000800 */
[--C-:B------:R-:W-:Y:S01]  /*18b0*/  FFMA R17, R17, UR7, -R0.reuse ;  /* 0x0000000711117c23 */ /* 0x100fe20008000800 */
[----:B------:R-:W-:Y:S01]  /*18c0*/  FFMA R18, R18, UR7, -R0 ;  /* 0x0000000712127c23 */ /* 0x000fe20008000800 */
[C---:B------:R-:W-:Y:S01]  /*18d0*/  IMAD R13, R22.reuse, 0x4, R25 ;  /* 0x00000004160d7824 */ /* 0x040fe200078e0219 */
[----:B------:R-:W1:Y:S01]  /*18e0*/  MUFU.EX2 R9, R9 ;  /* 0x0000000900097308 */ /* 0x000e620000000800 */
[----:B---3--:R-:W-:Y:S01]  /*18f0*/  FADD R29, R7, R26 ;  /* 0x0000001a071d7221 */ /* 0x008fe20000000000 */
[----:B------:R-:W-:Y:S01]  /*1900*/  FFMA R19, R19, UR7, -R0 ;  /* 0x0000000713137c23 */ /* 0x000fe20008000800 */
[----:B------:R3:W5:Y:S01]  /*1910*/  @P2 LDG.E.U16 R56, desc[UR30][R34.64] ;  /* 0x0000001e22382981 */ /* 0x000762000c1e1500 */
[----:B------:R-:W-:-:S03]  /*1920*/  LEA R36, R22, R13, 0x2 ;  /* 0x0000000d16247211 */ /* 0x000fc600078e10ff */
[----:B------:R3:W5:Y:S01]  /*1930*/  @P2 LDG.E.U16 R59, desc[UR30][R30.64] ;  /* 0x0000001e1e3b2981 */ /* 0x000762000c1e1500 */
[----:B------:R-:W4:Y:S01]  /*1940*/  MUFU.EX2 R10, R10 ;  /* 0x0000000a000a7308 */ /* 0x000f220000000800 */
[----:B------:R-:W-:-:S07]  /*1950*/  LEA R22, P6, R36, R20, 0x1 ;  /* 0x0000001424167211 */ /* 0x000fce00078c08ff */
[----:B------:R0:W2:Y:S08]  /*1960*/  MUFU.EX2 R21, R24 ;  /* 0x0000001800157308 */ /* 0x0000b00000000800 */
[----:B------:R-:W3:Y:S01]  /*1970*/  MUFU.EX2 R11, R11 ;  /* 0x0000000b000b7308 */ /* 0x000ee20000000800 */
[----:B0-----:R-:W-:Y:S01]  /*1980*/  FADD R24, R8, R29 ;  /* 0x0000001d08187221 */ /* 0x001fe20000000000 */
[----:B------:R-:W-:-:S02]  /*1990*/  LEA.HI.X.SX32 R29, R27, R23, 0x1, P4 ;  /* 0x000000171b1d7211 */ /* 0x000fc400020f0eff */
[-C--:B------:R-:W-:Y:S01]  /*19a0*/  LEA R26, P4, R25, R20.reuse, 0x1 ;  /* 0x00000014191a7211 */ /* 0x080fe200078808ff */
[----:B-1----:R-:W-:Y:S01]  /*19b0*/  FADD R27, R9, R24 ;  /* 0x00000018091b7221 */ /* 0x002fe20000000000 */
[----:B------:R-:W-:Y:S02]  /*19c0*/  LEA R24, P5, R13, R20, 0x1 ;  /* 0x000000140d187211 */ /* 0x000fe400078a08ff */
[----:B------:R-:W0:Y:S01]  /*19d0*/  MUFU.EX2 R12, R12 ;  /* 0x0000000c000c7308 */ /* 0x000e220000000800 */
[----:B----4-:R-:W-:Y:S01]  /*19e0*/  FADD R20, R10, R27 ;  /* 0x0000001b0a147221 */ /* 0x010fe20000000000 */
[----:B------:R-:W-:Y:S01]  /*19f0*/  FMUL R14, R14, 1.4426950216293334961 ;  /* 0x3fb8aa3b0e0e7820 */ /* 0x000fe20000400000 */
[----:B------:R-:W-:Y:S02]  /*1a00*/  LEA.HI.X.SX32 R27, R25, R23, 0x1, P4 ;  /* 0x00000017191b7211 */ /* 0x000fe400020f0eff */
[----:B--2---:R-:W-:Y:S01]  /*1a10*/  FADD R20, R21, R20 ;  /* 0x0000001415147221 */ /* 0x004fe20000000000 */
[----:B------:R-:W-:-:S02]  /*1a20*/  F2FP.F16.F32.PACK_AB R5, R7, R6 ;  /* 0x000000060705723e */ /* 0x000fc400000000ff */
[-C--:B------:R-:W-:Y:S01]  /*1a30*/  LEA.HI.X.SX32 R25, R13, R23.reuse, 0x1, P5 ;  /* 0x000000170d197211 */ /* 0x080fe200028f0eff */
[--C-:B---3--:R-:W-:Y:S01]  /*1a40*/  FADD R13, R11, R20.reuse ;  /* 0x000000140b0d7221 */ /* 0x108fe20000000000 */
[----:B------:R-:W-:Y:S01]  /*1a50*/  F2FP.F16.F32.PACK_AB R6, R9, R8 ;  /* 0x000000080906723e */ /* 0x000fe200000000ff */
[----:B------:R-:W1:Y:S01]  /*1a60*/  MUFU.EX2 R14, R14 ;  /* 0x0000000e000e7308 */ /* 0x000e620000000800 */
[----:B------:R-:W-:Y:S01]  /*1a70*/  F2FP.F16.F32.PACK_AB R7, R21, R10 ;  /* 0x0000000a1507723e */ /* 0x000fe200000000ff */
[----:B------:R2:W5:Y:S01]  /*1a80*/  @P2 LDG.E.U16 R37, desc[UR30][R24.64] ;  /* 0x0000001e18252981 */ /* 0x000562000c1e1500 */
[----:B------:R-:W-:Y:S02]  /*1a90*/  PRMT R20, RZ, 0x7610, R20 ;  /* 0x00007610ff147816 */ /* 0x000fe40000000014 */
[----:B------:R-:W-:Y:S01]  /*1aa0*/  LEA.HI.X.SX32 R23, R36, R23, 0x1, P6 ;  /* 0x0000001724177211 */ /* 0x000fe200030f0eff */
[----:B------:R2:W5:Y:S01]  /*1ab0*/  @P2 LDG.E.U16 R60, desc[UR30][R26.64] ;  /* 0x0000001e1a3c2981 */ /* 0x000562000c1e1500 */
[----:B0-----:R-:W-:Y:S01]  /*1ac0*/  F2FP.F16.F32.PACK_AB R8, R12, R11 ;  /* 0x0000000b0c08723e */ /* 0x001fe200000000ff */
[----:B------:R-:W-:Y:S01]  /*1ad0*/  FMUL R11, R15, 1.4426950216293334961 ;  /* 0x3fb8aa3b0f0b7820 */ /* 0x000fe20000400000 */
[----:B------:R-:W-:Y:S01]  /*1ae0*/  FMUL R10, R16, 1.4426950216293334961 ;  /* 0x3fb8aa3b100a7820 */ /* 0x000fe20000400000 */
[----:B------:R-:W-:Y:S01]  /*1af0*/  FMUL R15, R17, 1.4426950216293334961 ;  /* 0x3fb8aa3b110f7820 */ /* 0x000fe20000400000 */
[----:B------:R-:W-:Y:S01]  /*1b00*/  FADD R9, R12, R13 ;  /* 0x0000000d0c097221 */ /* 0x000fe20000000000 */
[----:B------:R2:W5:Y:S02]  /*1b10*/  @P2 LDG.E.U16 R20, desc[UR30][R28.64] ;  /* 0x0000001e1c142981 */ /* 0x000564000c1e1500 */
[----:B------:R-:W0:Y:S01]  /*1b20*/  MUFU.EX2 R11, R11 ;  /* 0x0000000b000b7308 */ /* 0x000e220000000800 */
[----:B------:R-:W-:Y:S01]  /*1b30*/  FMUL R16, R18, 1.4426950216293334961 ;  /* 0x3fb8aa3b12107820 */ /* 0x000fe20000400000 */
[----:B------:R-:W-:Y:S01]  /*1b40*/  FMUL R17, R19, 1.4426950216293334961 ;  /* 0x3fb8aa3b13117820 */ /* 0x000fe20000400000 */
[----:B------:R2:W5:Y:S05]  /*1b50*/  @P2 LDG.E.U16 R61, desc[UR30][R22.64] ;  /* 0x0000001e163d2981 */ /* 0x00056a000c1e1500 */
[----:B------:R-:W3:Y:S01]  /*1b60*/  MUFU.EX2 R10, R10 ;  /* 0x0000000a000a7308 */ /* 0x000ee20000000800 */
[----:B-1----:R-:W-:Y:S01]  /*1b70*/  FADD R18, R14, R9 ;  /* 0x000000090e127221 */ /* 0x002fe20000000000 */
[----:B------:R-:W-:-:S02]  /*1b80*/  PRMT R12, RZ, 0x7610, R12 ;  /* 0x00007610ff0c7816 */ /* 0x000fc4000000000c */
[----:B------:R-:W-:-:S04]  /*1b90*/  PRMT R13, RZ, 0x7610, R13 ;  /* 0x00007610ff0d7816 */ /* 0x000fc8000000000d */
[----:B------:R-:W1:Y:S01]  /*1ba0*/  MUFU.EX2 R15, R15 ;  /* 0x0000000f000f7308 */ /* 0x000e620000000800 */
[----:B0-----:R-:W-:Y:S01]  /*1bb0*/  FADD R9, R11, R18 ;  /* 0x000000120b097221 */ /* 0x001fe20000000000 */
[----:B------:R2:W5:Y:S04]  /*1bc0*/  @P2 LDG.E.U16 R12, desc[UR30][R38.64] ;  /* 0x0000001e260c2981 */ /* 0x000568000c1e1500 */
[----:B------:R2:W5:Y:S02]  /*1bd0*/  @P2 LDG.E.U16 R13, desc[UR30][R32.64] ;  /* 0x0000001e200d2981 */ /* 0x000564000c1e1500 */
[----:B------:R-:W0:Y:S01]  /*1be0*/  MUFU.EX2 R16, R16 ;  /* 0x0000001000107308 */ /* 0x000e220000000800 */
[----:B---3--:R-:W-:-:S07]  /*1bf0*/  FADD R18, R10, R9 ;  /* 0x000000090a127221 */ /* 0x008fce0000000000 */
[----:B------:R-:W3:Y:S01]  /*1c00*/  MUFU.EX2 R17, R17 ;  /* 0x0000001100117308 */ /* 0x000ee20000000800 */
[----:B-1----:R-:W-:-:S04]  /*1c10*/  FADD R9, R15, R18 ;  /* 0x000000120f097221 */ /* 0x002fc80000000000 */
[----:B0-----:R-:W-:Y:S01]  /*1c20*/  FADD R18, R16, R9 ;  /* 0x0000000910127221 */ /* 0x001fe20000000000 */
[----:B------:R-:W-:-:S03]  /*1c30*/  F2FP.F16.F32.PACK_AB R9, R11, R14 ;  /* 0x0000000e0b09723e */ /* 0x000fc600000000ff */
[----:B---3--:R-:W-:Y:S01]  /*1c40*/  FADD R21, R17, R18 ;  /* 0x0000001211157221 */ /* 0x008fe20000000000 */
[----:B------:R-:W-:-:S04]  /*1c50*/  F2FP.F16.F32.PACK_AB R10, R15, R10 ;  /* 0x0000000a0f0a723e */ /* 0x000fc800000000ff */
[----:B------:R2:W0:Y:S01]  /*1c60*/  SHFL.BFLY PT, R36, R21, 0x10, 0x1f ;  /* 0x0e001f0015247f89 */ /* 0x00042200000e0000 */
[----:B------:R-:W-:Y:S01]  /*1c70*/  F2FP.F16.F32.PACK_AB R11, R17, R16 ;  /* 0x00000010110b723e */ /* 0x000fe200000000ff */
[----:B------:R-:W-:Y:S06]  /*1c80*/  @!P2 BRA `(.L_x_9) ;  /* 0x000000000008a947 */ /* 0x000fec0003800000 */
[----:B------:R1:W-:Y:S01]  /*1c90*/  STTM.16dp32bit_t0_t15.x8 tmem[UR16+0x20], R4 ;  /* 0x00002004000079ed */ /* 0x0003e20008980010 */
[----:B------:R1:W-:Y:S02]  /*1ca0*/  STTM.16dp32bit_t16_t31.x8 tmem[UR16+0x28], R4 ;  /* 0x00002804000079ed */ /* 0x0003e400089a0010 */
.L_x_9:
[----:B-----5:R-:W-:Y:S01]  /*1cb0*/  STS.U16 [R2+UR14+0x1000], R12 ;  /* 0x0010000c02007988 */ /* 0x020fe2000800040e */
[----:B-1----:R-:W-:-:S03]  /*1cc0*/  FADD R4, -R0, -INF ;  /* 0xff80000000047421 */ /* 0x002fc60000000100 */
[----:B------:R-:W-:Y:S01]  /*1cd0*/  STS.U16 [R2+UR14+0x1200], R13 ;  /* 0x0012000d02007988 */ /* 0x000fe2000800040e */
[----:B------:R-:W-:-:S03]  /*1ce0*/  FMUL R4, R4, 1.4426950216293334961 ;  /* 0x3fb8aa3b04047820 */ /* 0x000fc60000400000 */
[----:B------:R1:W-:Y:S04]  /*1cf0*/  STS.U16 [R2+UR14+0x1400], R20 ;  /* 0x0014001402007988 */ /* 0x0003e8000800040e */
[----:B------:R3:W-:Y:S04]  /*1d00*/  STS.U16 [R2+UR14+0x1600], R37 ;  /* 0x0016002502007988 */ /* 0x0007e8000800040e */
[----:B------:R3:W-:Y:S01]  /*1d10*/  STS.U16 [R58+UR14+0x1100], R56 ;  /* 0x001100383a007988 */ /* 0x0007e2000800040e */
[----:B-1----:R1:W4:Y:S03]  /*1d20*/  MUFU.EX2 R20, R4 ;  /* 0x0000000400147308 */ /* 0x0023260000000800 */
[----:B------:R3:W-:Y:S04]  /*1d30*/  STS.U16 [R58+UR14+0x1300], R59 ;  /* 0x0013003b3a007988 */ /* 0x0007e8000800040e */
[----:B------:R3:W-:Y:S04]  /*1d40*/  STS.U16 [R58+UR14+0x1500], R60 ;  /* 0x0015003c3a007988 */ /* 0x0007e8000800040e */
[----:B------:R3:W-:Y:S01]  /*1d50*/  STS.U16 [R58+UR14+0x1700], R61 ;  /* 0x0017003d3a007988 */ /* 0x0007e2000800040e */
[----:B------:R-:W2:Y:S02]  /*1d60*/  FENCE.VIEW.ASYNC.T ;  /* 0x00000000000073c6 */ /* 0x000ea40000000200 */
[----:B--2---:R-:W-:Y:S06]  /*1d70*/  BAR.SYNC.DEFER_BLOCKING 0x0 ;  /* 0x0000000000007b1d */ /* 0x004fec0000010000 */
[----:B-1----:R-:W1:Y:S01]  /*1d80*/  LDTM.16dp32bit_t0_t15.x16 R4, tmem[UR16] ;  /* 0x00000010000479ee */ /* 0x002e620008a00000 */
[----:B------:R-:W2:Y:S01]  /*1d90*/  LDTM.16dp32bit_t16_t31.x16 R4, tmem[UR16+0x10] ;  /* 0x00001010000479ee */ /* 0x000ea20008a20000 */
[----:B------:R-:W-:Y:S01]  /*1da0*/  NOP ;  /* 0x0000000000007918 */ /* 0x000fe20000000000 */
[----:B---34-:R-:W-:Y:S05]  /*1db0*/  @!P2 BRA `(.L_x_10) ;  /* 0x000000000048a947 */ /* 0x018fea0003800000 */
[C---:B-12---:R-:W-:Y:S01]  /*1dc0*/  FMUL R4, R20.reuse, R4 ;  /* 0x0000000414047220 */ /* 0x046fe20000400000 */
[C---:B------:R-:W-:Y:S01]  /*1dd0*/  FMUL R5, R20.reuse, R5 ;  /* 0x0000000514057220 */ /* 0x040fe20000400000 */
        /* <DEDUP_REMOVED lines=13> */
[----:B------:R-:W-:-:S04]  /*1eb0*/  FMUL R19, R20, R19 ;  /* 0x0000001314137220 */ /* 0x000fc80000400000 */
[----:B------:R3:W-:Y:S01]  /*1ec0*/  STTM.16dp32bit_t0_t15.x16 tmem[UR16], R4 ;  /* 0x00000004000079ed */ /* 0x0007e20008a00010 */
[----:B------:R3:W-:Y:S02]  /*1ed0*/  STTM.16dp32bit_t16_t31.x16 tmem[UR16+0x10], R4 ;  /* 0x00001004000079ed */ /* 0x0007e40008a20010 */
.L_x_10:
[----:B--2---:R-:W2:Y:S02]  /*1ee0*/  FENCE.VIEW.ASYNC.T ;  /* 0x00000000000073c6 */ /* 0x004ea40000000200 */
[----:B--2---:R-:W-:Y:S01]  /*1ef0*/  BAR.SYNC.DEFER_BLOCKING 0x0 ;  /* 0x0000000000007b1d */ /* 0x004fe20000010000 */
[----:B------:R-:W-:Y:S01]  /*1f00*/  UIADD3 UR19, UPT, UPT, UR19, -0x20, URZ ;  /* 0xffffffe013137890 */ /* 0x000fe2000fffe0ff */
[----:B0-----:R-:W-:Y:S01]  /*1f10*/  FADD R21, R21, R36 ;  /* 0x0000002415157221 */ /* 0x001fe20000000000 */
[----:B------:R-:W-:Y:S02]  /*1f20*/  UIADD3 UR20, UPT, UPT, UR15, 0x20, URZ ;  /* 0x000000200f147890 */ /* 0x000fe4000fffe0ff */
[----:B------:R-:W-:Y:S01]  /*1f30*/  UISETP.GE.AND UP1, UPT, UR19, 0x1, UPT ;  /* 0x000000011300788c */ /* 0x000fe2000bf26270 */
[----:B------:R-:W-:Y:S01]  /*1f40*/  FADD R20, R20, R21 ;  /* 0x0000001514147221 */ /* 0x000fe20000000000 */
[----:B------:R0:W-:Y:S06]  /*1f50*/  MEMBAR.ALL.CTA ;  /* 0x0000000000007992 */ /* 0x0001ec0000008000 */
[----:B0-----:R-:W0:Y:S02]  /*1f60*/  FENCE.VIEW.ASYNC.S ;  /* 0x00000000000073c6 */ /* 0x001e240000000000 */
[----:B0-----:R-:W-:Y:S06]  /*1f70*/  BAR.SYNC.DEFER_BLOCKING 0x0 ;  /* 0x0000000000007b1d */ /* 0x001fec0000010000 */
[----:B------:R-:W-:Y:S05]  /*1f80*/  @!P3 BRA `(.L_x_11) ;  /* 0x00000000004cb947 */ /* 0x000fea0003800000 */
[----:B------:R-:W-:Y:S02]  /*1f90*/  UIADD3 UR4, UPT, UPT, UR14, 0x1000, URZ ;  /* 0x000010000e047890 */ /* 0x000fe4000fffe0ff */
[----:B------:R-:W-:Y:S02]  /*1fa0*/  UIADD3 UR8, UPT, UPT, UR15, 0x28, URZ ;  /* 0x000000280f087890 */ /* 0x000fe4000fffe0ff */
[----:B------:R-:W-:Y:S01]  /*1fb0*/  USHF.R.U32.HI UR4, URZ, 0x4, UR4 ;  /* 0x00000004ff047899 */ /* 0x000fe20008011604 */
[----:B------:R-:W-:Y:S01]  /*1fc0*/  UMOV UR12, 0x0 ;  /* 0x00000000000c7882 */ /* 0x000fe20000000000 */
[----:B------:R-:W-:Y:S02]  /*1fd0*/  UMOV UR13, 0x4080010 ;  /* 0x04080010000d7882 */ /* 0x000fe40000000000 */
[----:B------:R-:W-:Y:S01]  /*1fe0*/  USGXT.U32 UR6, UR4, 0xe ;  /* 0x0000000e0406789a */ /* 0x000fe20008000000 */
[----:B------:R-:W-:Y:S02]  /*1ff0*/  UMOV UR5, URZ ;  /* 0x000000ff00057c82 */ /* 0x000fe40008000000 */
[----:B------:R-:W-:Y:S01]  /*2000*/  UMOV UR4, URZ ;  /* 0x000000ff00047c82 */ /* 0x000fe20008000000 */
[----:B------:R-:W-:Y:S01]  /*2010*/  UIADD3 UR22, UP2, UPT, UR6, 0x2, URZ ;  /* 0x0000000206167890 */ /* 0x000fe2000ff5e0ff */
[----:B------:R-:W-:Y:S01]  /*2020*/  UMOV UR7, 0x80004020 ;  /* 0x8000402000077882 */ /* 0x000fe20000000000 */
[----:B------:R-:W-:-:S02]  /*2030*/  UMOV UR26, 0x0 ;  /* 0x00000000001a7882 */ /* 0x000fc40000000000 */
[----:B------:R-:W-:Y:S01]  /*2040*/  UIADD3.X UR23, UPT, UPT, UR4, -0x7fffbfe0, URZ, UP2, !UPT ;  /* 0x8000402004177890 */ /* 0x000fe200097fe4ff */
[----:B------:R0:W-:Y:S01]  /*2050*/  UTCHMMA tmem[UR20], gdesc[UR6], tmem[UR15], tmem[UR12], idesc[UR13], UPT ;  /* 0x00ff0c06140079ea */ /* 0x0001e2000b80000f */
[----:B------:R-:W-:Y:S01]  /*2060*/  UMOV UR27, 0x4080010 ;  /* 0x04080010001b7882 */ /* 0x000fe20000000000 */
[----:B------:R-:W-:Y:S02]  /*2070*/  UMOV UR4, UR18 ;  /* 0x0000001200047c82 */ /* 0x000fe40008000000 */
[----:B------:R-:W-:-:S04]  /*2080*/  UMOV UR4, UR4 ;  /* 0x0000000400047c82 */ /* 0x000fc80008000000 */
[----:B------:R0:W-:Y:S01]  /*2090*/  UTCHMMA tmem[UR8], gdesc[UR22], tmem[UR15], tmem[UR26], idesc[UR27], UPT ;  /* 0x00ff1a16080079ea */ /* 0x0001e2000b80000f */
[----:B------:R0:W-:Y:S01]  /*20a0*/  UTCBAR [UR4], URZ ;  /* 0x000000ff040073e9 */ /* 0x0001e200080000ff */
[----:B------:R-:W-:Y:S01]  /*20b0*/  NOP ;  /* 0x0000000000007918 */ /* 0x000fe20000000000 */
.L_x_11:
[----:B------:R-:W-:Y:S01]  /*20c0*/  FSEL R0, R0, -INF , P2 ;  /* 0xff80000000007808 */ /* 0x000fe20001000000 */
[----:B0-----:R-:W-:Y:S01]  /*20d0*/  UMOV UR8, URZ ;  /* 0x000000ff00087c82 */ /* 0x001fe20008000000 */
[----:B------:R-:W-:Y:S01]  /*20e0*/  FSEL R20, R20, 1, P2 ;  /* 0x3f80000014147808 */ /* 0x000fe20001000000 */
[----:B------:R-:W-:Y:S06]  /*20f0*/  BRA.U !UP1, `(.L_x_12) ;  /* 0x0000001109447547 */ /* 0x000fec000b800000 */
[----:B------:R-:W-:Y:S01]  /*2100*/  USHF.R.U32.HI UR33, URZ, 0x4, UR14 ;  /* 0x00000004ff217899 */ /* 0x000fe2000801160e */
[----:B------:R-:W-:Y:S01]  /*2110*/  IMAD.SHL.U32 R56, R3, 0x20, RZ ;  /* 0x0000002003387824 */ /* 0x000fe200078e00ff */
[----:B------:R-:W-:Y:S01]  /*2120*/  UIADD3 UR4, UPT, UPT, UR14, 0x2000, URZ ;  /* 0x000020000e047890 */ /* 0x000fe2000fffe0ff */
[----:B------:R-:W-:Y:S01]  /*2130*/  MOV R37, R0 ;  /* 0x0000000000257202 */ /* 0x000fe20000000f00 */
[----:B------:R-:W-:Y:S01]  /*2140*/  USHF.L.U32 UR21, UR21, 0x5, URZ ;  /* 0x0000000515157899 */ /* 0x000fe200080006ff */
[----:B------:R-:W-:Y:S01]  /*2150*/  IMAD.MOV.U32 R36, RZ, RZ, RZ ;  /* 0x000000ffff247224 */ /* 0x000fe200078e00ff */
[----:B------:R-:W-:Y:S01]  /*2160*/  USHF.R.U32.HI UR10, URZ, 0x4, UR10 ;  /* 0x00000004ff0a7899 */ /* 0x000fe2000801160a */
[----:B------:R-:W-:Y:S01]  /*2170*/  MOV R3, R56 ;  /* 0x0000003800037202 */ /* 0x000fe20000000f00 */
[----:B------:R-:W-:Y:S02]  /*2180*/  USGXT.U32 UR33, UR33, 0xe ;  /* 0x0000000e2121789a */ /* 0x000fe40008000000 */
[----:B------:R-:W-:Y:S01]  /*2190*/  USHF.R.U32.HI UR6, URZ, 0x4, UR4 ;  /* 0x00000004ff067899 */ /* 0x000fe20008011604 */
[----:B------:R-:W-:Y:S01]  /*21a0*/  IMAD.U32 R21, RZ, RZ, UR21 ;  /* 0x00000015ff157e24 */ /* 0x000fe2000f8e00ff */
[----:B------:R-:W-:-:S02]  /*21b0*/  USGXT.U32 UR4, UR10, 0xe ;  /* 0x0000000e0a04789a */ /* 0x000fc40008000000 */
[----:B------:R-:W-:Y:S02]  /*21c0*/  UIADD3 UR34, UP2, UPT, UR33, 0x80, URZ ;  /* 0x0000008021227890 */ /* 0x000fe4000ff5e0ff */
[----:B------:R-:W-:Y:S01]  /*21d0*/  USGXT.U32 UR6, UR6, 0xe ;  /* 0x0000000e0606789a */ /* 0x000fe20008000000 */
[----:B------:R-:W-:Y:S01]  /*21e0*/  UMOV UR5, URZ ;  /* 0x000000ff00057c82 */ /* 0x000fe20008000000 */
[----:B------:R-:W-:Y:S01]  /*21f0*/  UMOV UR22, 0xfffffffe ;  /* 0xfffffffe00167882 */ /* 0x000fe20000000000 */
[----:B------:R-:W-:Y:S01]  /*2200*/  UMOV UR23, 0x7fffbfdf ;  /* 0x7fffbfdf00177882 */ /* 0x000fe20000000000 */
[----:B------:R-:W-:Y:S01]  /*2210*/  UMOV UR7, URZ ;  /* 0x000000ff00077c82 */ /* 0x000fe20008000000 */
[----:B------:R-:W-:Y:S02]  /*2220*/  UIADD3.64 UR36, UPT, UPT, UR4, -UR22, URZ ;  /* 0x8000001604247297 */ /* 0x000fe4000fffe0ff */
[----:B------:R-:W-:Y:S01]  /*2230*/  UISETP.NE.U32.AND UP1, UPT, UR24, URZ, UPT ;  /* 0x000000ff1800728c */ /* 0x000fe2000bf25070 */
[----:B------:R-:W0:Y:S01]  /*2240*/  LDCU UR40, c[0x0][0x3a8] ;  /* 0x00007500ff2877ac */ /* 0x000e220008000800 */
[----:B------:R-:W-:-:S02]  /*2250*/  UIADD3.X UR35, UPT, UPT, UR5, 0x40004040, URZ, UP2, !UPT ;  /* 0x4000404005237890 */ /* 0x000fc400097fe4ff */
[----:B------:R-:W-:Y:S01]  /*2260*/  UIADD3.64 UR22, UPT, UPT, UR6, -UR22, URZ ;  /* 0x8000001606167297 */ /* 0x000fe2000fffe0ff */
[----:B------:R-:W-:Y:S01]  /*2270*/  UMOV UR32, 0x1 ;  /* 0x0000000100207882 */ /* 0x000fe20000000000 */
[----:B------:R-:W-:Y:S01]  /*2280*/  UMOV UR9, URZ ;  /* 0x000000ff00097c82 */ /* 0x000fe20008000000 */
[----:B------:R-:W-:-:S09]  /*2290*/  UMOV UR10, URZ ;  /* 0x000000ff000a7c82 */ /* 0x000fd20008000000 */
.L_x_17:
[----:B01-3--:R-:W-:-:S04]  /*22a0*/  IMAD.WIDE R18, R3, 0x2, R54 ;  /* 0x0000000203127825 */ /* 0x00bfc800078e0236 */
[C---:B------:R-:W-:Y:S02]  /*22b0*/  IMAD.WIDE R16, R3.reuse, 0x2, R50 ;  /* 0x0000000203107825 */ /* 0x040fe400078e0232 */
[----:B------:R-:W2:Y:S02]  /*22c0*/  LDG.E.U16 R19, desc[UR30][R18.64] ;  /* 0x0000001e12137981 */ /* 0x000ea4000c1e1500 */
[C---:B------:R-:W-:Y:S02]  /*22d0*/  IMAD.WIDE R14, R3.reuse, 0x2, R46 ;  /* 0x00000002030e7825 */ /* 0x040fe400078e022e */
[----:B------:R-:W3:Y:S02]  /*22e0*/  LDG.E.U16 R17, desc[UR30][R16.64] ;  /* 0x0000001e10117981 */ /* 0x000ee4000c1e1500 */
[C---:B------:R-:W-:Y:S02]  /*22f0*/  IMAD.WIDE R6, R3.reuse, 0x2, R42 ;  /* 0x0000000203067825 */ /* 0x040fe400078e022a */
[----:B------:R-:W4:Y:S02]  /*2300*/  LDG.E.U16 R15, desc[UR30][R14.64] ;  /* 0x0000001e0e0f7981 */ /* 0x000f24000c1e1500 */
[----:B------:R-:W-:-:S02]  /*2310*/  IMAD.WIDE R4, R3, 0x2, R52 ;  /* 0x0000000203047825 */ /* 0x000fc400078e0234 */
[----:B------:R-:W5:Y:S02]  /*2320*/  LDG.E.U16 R7, desc[UR30][R6.64] ;  /* 0x0000001e06077981 */ /* 0x000f64000c1e1500 */
[C---:B------:R-:W-:Y:S02]  /*2330*/  IMAD.WIDE R8, R3.reuse, 0x2, R48 ;  /* 0x0000000203087825 */ /* 0x040fe400078e0230 */
[----:B------:R-:W5:Y:S02]  /*2340*/  LDG.E.U16 R5, desc[UR30][R4.64] ;  /* 0x0000001e04057981 */ /* 0x000f64000c1e1500 */
[C---:B------:R-:W-:Y:S02]  /*2350*/  IMAD.WIDE R10, R3.reuse, 0x2, R44 ;  /* 0x00000002030a7825 */ /* 0x040fe400078e022c */
[----:B------:R-:W5:Y:S02]  /*2360*/  LDG.E.U16 R9, desc[UR30][R8.64] ;  /* 0x0000001e08097981 */ /* 0x000f64000c1e1500 */
[----:B------:R-:W-:-:S02]  /*2370*/  IMAD.WIDE R12, R3, 0x2, R40 ;  /* 0x00000002030c7825 */ /* 0x000fc400078e0228 */
[----:B------:R-:W5:Y:S04]  /*2380*/  LDG.E.U16 R11, desc[UR30][R10.64] ;  /* 0x0000001e0a0b7981 */ /* 0x000f68000c1e1500 */
[----:B------:R-:W5:Y:S01]  /*2390*/  LDG.E.U16 R13, desc[UR30][R12.64] ;  /* 0x0000001e0c0d7981 */ /* 0x000f62000c1e1500 */
[----:B------:R-:W-:Y:S02]  /*23a0*/  UMOV UR12, 0x1 ;  /* 0x00000001000c7882 */ /* 0x000fe40000000000 */
[----:B------:R-:W-:-:S04]  /*23b0*/  @!UP0 UIADD3 UR12, UPT, UPT, -UR12, 0x100000, URZ ;  /* 0x001000000c0c8890 */ /* 0x000fc8000fffe1ff */
[----:B------:R-:W-:Y:S02]  /*23c0*/  @!UP0 USHF.L.U32 UR13, UR12, 0xb, URZ ;  /* 0x0000000b0c0d8899 */ /* 0x000fe400080006ff */
[----:B------:R-:W-:Y:S01]  /*23d0*/  @!UP0 USHF.L.U32 UR12, UR12, 0x1, URZ ;  /* 0x000000010c0c8899 */ /* 0x000fe200080006ff */
[----:B------:R-:W-:Y:S01]  /*23e0*/  VOTEU.ALL UP2, P1 ;  /* 0x0000000000ff7886 */ /* 0x000fe20000840000 */
[----:B--2---:R1:W-:Y:S04]  /*23f0*/  STS.U16 [R2+UR14+0x1800], R19 ;  /* 0x0018001302007988 */ /* 0x0043e8000800040e */
[----:B---3--:R1:W-:Y:S04]  /*2400*/  STS.U16 [R2+UR14+0x1a00], R17 ;  /* 0x001a001102007988 */ /* 0x0083e8000800040e */
[----:B----4-:R1:W-:Y:S04]  /*2410*/  STS.U16 [R2+UR14+0x1c00], R15 ;  /* 0x001c000f02007988 */ /* 0x0103e8000800040e */
[----:B-----5:R1:W-:Y:S04]  /*2420*/  STS.U16 [R2+UR14+0x1e00], R7 ;  /* 0x001e000702007988 */ /* 0x0203e8000800040e */
[----:B------:R1:W-:Y:S04]  /*2430*/  STS.U16 [R58+UR14+0x1900], R5 ;  /* 0x001900053a007988 */ /* 0x0003e8000800040e */
[----:B------:R1:W-:Y:S04]  /*2440*/  STS.U16 [R58+UR14+0x1b00], R9 ;  /* 0x001b00093a007988 */ /* 0x0003e8000800040e */
[----:B------:R1:W-:Y:S04]  /*2450*/  STS.U16 [R58+UR14+0x1d00], R11 ;  /* 0x001d000b3a007988 */ /* 0x0003e8000800040e */
[----:B------:R1:W-:Y:S01]  /*2460*/  STS.U16 [R58+UR14+0x1f00], R13 ;  /* 0x001f000d3a007988 */ /* 0x0003e2000800040e */
[----:B------:R2:W-:Y:S06]  /*2470*/  MEMBAR.ALL.CTA ;  /* 0x0000000000007992 */ /* 0x0005ec0000008000 */
[----:B--2---:R-:W-:Y:S04]  /*2480*/  FENCE.VIEW.ASYNC.S ;  /* 0x00000000000073c6 */ /* 0x004fe80000000000 */
[----:B------:R-:W2:Y:S02]  /*2490*/  FENCE.VIEW.ASYNC.S ;  /* 0x00000000000073c6 */ /* 0x000ea40000000000 */
[----:B--2---:R1:W2:Y:S02]  /*24a0*/  @!UP2 SYNCS.EXCH.64 URZ, [UR14+0x2810], UR12 ;  /* 0x0028100c0effa5b2 */ /* 0x0042a40008000100 */
[----:B--2---:R-:W-:Y:S06]  /*24b0*/  BAR.SYNC.DEFER_BLOCKING 0x0 ;  /* 0x0000000000007b1d */ /* 0x004fec0000010000 */
[----:B-1----:R-:W-:Y:S05]  /*24c0*/  BRA.U UP1, `(.L_x_13) ;  /* 0x00000001013c7547 */ /* 0x002fea000b800000 */
[----:B------:R-:W-:Y:S01]  /*24d0*/  UIADD3 UR12, UPT, UPT, UR14, 0x2810, URZ ;  /* 0x000028100e0c7890 */ /* 0x000fe2000fffe0ff */
[----:B------:R-:W-:Y:S01]  /*24e0*/  UMOV UR26, UR33 ;  /* 0x00000021001a7c82 */ /* 0x000fe20008000000 */
[----:B------:R-:W-:Y:S01]  /*24f0*/  UMOV UR27, 0x40004040 ;  /* 0x40004040001b7882 */ /* 0x000fe20000000000 */
[----:B------:R-:W-:Y:S01]  /*2500*/  UMOV UR24, UR4 ;  /* 0x0000000400187c82 */ /* 0x000fe20008000000 */
[----:B------:R-:W-:Y:S01]  /*2510*/  UMOV UR25, 0x80004020 ;  /* 0x8000402000197882 */ /* 0x000fe20000000000 */
[----:B------:R-:W-:Y:S01]  /*2520*/  UMOV UR28, 0x0 ;  /* 0x00000000001c7882 */ /* 0x000fe20000000000 */
[----:B------:R-:W-:Y:S01]  /*2530*/  UMOV UR29, 0x4088010 ;  /* 0x04088010001d7882 */ /* 0x000fe20000000000 */
[----:B------:R-:W-:Y:S01]  /*2540*/  UMOV UR13, URZ ;  /* 0x000000ff000d7c82 */ /* 0x000fe20008000000 */
[----:B------:R-:W-:Y:S01]  /*2550*/  UMOV UR38, 0x0 ;  /* 0x0000000000267882 */ /* 0x000fe20000000000 */
[----:B------:R-:W-:Y:S01]  /*2560*/  UMOV UR39, 0x4088010 ;  /* 0x0408801000277882 */ /* 0x000fe20000000000 */
[----:B------:R1:W-:Y:S01]  /*2570*/  UTCHMMA gdesc[UR26], gdesc[UR24], tmem[UR17], tmem[UR28], idesc[UR29], !UPT ;  /* 0x00ff1c181a0075ea */ /* 0x0003e2000f800011 */
[----:B------:R-:W-:Y:S01]  /*2580*/  UMOV UR12, UR12 ;  /* 0x0000000c000c7c82 */ /* 0x000fe20008000000 */
[----:B------:R1:W-:Y:S01]  /*2590*/  UTCHMMA gdesc[UR34], gdesc[UR36], tmem[UR17], tmem[UR38], idesc[UR39], UPT ;  /* 0x00ff2624220075ea */ /* 0x0003e2000b800011 */
[----:B------:R1:W-:Y:S01]  /*25a0*/  UTCBAR [UR12], URZ ;  /* 0x000000ff0c0073e9 */ /* 0x0003e200080000ff */
[----:B------:R-:W-:-:S02]  /*25b0*/  NOP ;  /* 0x0000000000007918 */ /* 0x000fc40000000000 */
.L_x_13:
[----:B------:R-:W2:Y:S02]  /*25c0*/  SYNCS.PHASECHK.TRANS64.TRYWAIT P2, [UR14+0x2810], RZ ;  /* 0x002810ffff0075a7 */ /* 0x000ea4000804110e */
[----:B--2---:R-:W-:Y:S05]  /*25d0*/  @!P2 BRA `(.L_x_14) ;  /* 0x0000001c0064a947 */ /* 0x004fea0003800000 */
.L_x_23:
[----:B------:R-:W-:Y:S06]  /*25e0*/  BAR.SYNC.DEFER_BLOCKING 0x0 ;  /* 0x0000000000007b1d */ /* 0x000fec0000010000 */
[----:B------:R-:W-:Y:S01]  /*25f0*/  LDTM.16dp32bit_t0_t15.x16 R4, tmem[UR16+0x100000] ;  /* 0x10000010000479ee */ /* 0x000fe20008a00000 */
[----:B------:R-:W2:Y:S01]  /*2600*/  LDTM.16dp32bit_t16_t31.x16 R4, tmem[UR16+0x100010] ;  /* 0x10001010000479ee */ /* 0x000ea20008a20000 */
[----:B------:R-:W3:Y:S01]  /*2610*/  @!P1 SYNCS.CCTL.IV [UR14+0x2810] ;  /* 0x00281000ff0099b1 */ /* 0x000ee2000800000e */
[----:B------:R-:W-:Y:S01]  /*2620*/  NOP ;  /* 0x0000000000007918 */ /* 0x000fe20000000000 */
[----:B0-2---:R-:W-:Y:S01]  /*2630*/  FMUL R0, R4, UR40 ;  /* 0x0000002804007c20 */ /* 0x005fe20008400000 */
[----:B------:R-:W-:Y:S01]  /*2640*/  FMUL R59, R5, UR40 ;  /* 0x00000028053b7c20 */ /* 0x000fe20008400000 */
[----:B------:R-:W-:-:S05]  /*2650*/  FMUL R60, R6, UR40 ;  /* 0x00000028063c7c20 */ /* 0x000fca0008400000 */
[----:B------:R-:W-:Y:S01]  /*2660*/  FMNMX3 R60, R0, R59, R60, !PT ;  /* 0x0000003b003c7276 */ /* 0x000fe2000780003c */
        /* <DEDUP_REMOVED lines=18> */
[----:B------:R-:W-:-:S05]  /*2790*/  FMUL R0, R19, UR40 ;  /* 0x0000002813007c20 */ /* 0x000fca0008400000 */
[----:B------:R-:W-:-:S05]  /*27a0*/  FMNMX R60, R0, R59, !PT ;  /* 0x0000003b003c7209 */ /* 0x000fca0007800000 */
[----:B------:R-:W0:Y:S02]  /*27b0*/  SHFL.BFLY PT, R0, R60, 0x10, 0x1f ;  /* 0x0e001f003c007f89 */ /* 0x000e2400000e0000 */
[----:B0-----:R-:W-:-:S05]  /*27c0*/  FMNMX3 R0, R60, R0, R37, !PT ;  /* 0x000000003c007276 */ /* 0x001fca0007800025 */
[--C-:B------:R-:W-:Y:S01]  /*27d0*/  FFMA R5, R5, UR40, -R0.reuse ;  /* 0x0000002805057c23 */ /* 0x100fe20008000800 */
[--C-:B------:R-:W-:Y:S01]  /*27e0*/  FFMA R4, R4, UR40, -R0.reuse ;  /* 0x0000002804047c23 */ /* 0x100fe20008000800 */
[--C-:B------:R-:W-:Y:S01]  /*27f0*/  FFMA R7, R7, UR40, -R0.reuse ;  /* 0x0000002807077c23 */ /* 0x100fe20008000800 */
[--C-:B------:R-:W-:Y:S01]  /*2800*/  FFMA R9, R9, UR40, -R0.reuse ;  /* 0x0000002809097c23 */ /* 0x100fe20008000800 */
[----:B------:R-:W-:Y:S01]  /*2810*/  FMUL R59, R5, 1.4426950216293334961 ;  /* 0x3fb8aa3b053b7820 */ /* 0x000fe20000400000 */
[----:B------:R-:W-:Y:S01]  /*2820*/  FMUL R4, R4, 1.4426950216293334961 ;  /* 0x3fb8aa3b04047820 */ /* 0x000fe20000400000 */
[--C-:B------:R-:W-:Y:S01]  /*2830*/  FFMA R5, R6, UR40, -R0.reuse ;  /* 0x0000002806057c23 */ /* 0x100fe20008000800 */
[----:B------:R-:W-:Y:S01]  /*2840*/  FMUL R60, R7, 1.4426950216293334961 ;  /* 0x3fb8aa3b073c7820 */ /* 0x000fe20000400000 */
[----:B------:R0:W-:Y:S01]  /*2850*/  MUFU.EX2 R6, R59 ;  /* 0x0000003b00067308 */ /* 0x0001e20000000800 */
[--C-:B------:R-:W-:Y:S01]  /*2860*/  FFMA R7, R8, UR40, -R0.reuse ;  /* 0x0000002808077c23 */ /* 0x100fe20008000800 */
[----:B------:R-:W-:Y:S01]  /*2870*/  FMUL R5, R5, 1.4426950216293334961 ;  /* 0x3fb8aa3b05057820 */ /* 0x000fe20000400000 */
[----:B------:R-:W-:Y:S01]  /*2880*/  FMUL R61, R9, 1.4426950216293334961 ;  /* 0x3fb8aa3b093d7820 */ /* 0x000fe20000400000 */
[--C-:B------:R-:W-:Y:S01]  /*2890*/  FFMA R9, R10, UR40, -R0.reuse ;  /* 0x000000280a097c23 */ /* 0x100fe20008000800 */
[----:B------:R-:W-:Y:S01]  /*28a0*/  FMUL R7, R7, 1.4426950216293334961 ;  /* 0x3fb8aa3b07077820 */ /* 0x000fe20000400000 */
[--C-:B------:R-:W-:Y:S01]  /*28b0*/  FFMA R11, R11, UR40, -R0.reuse ;  /* 0x000000280b0b7c23 */ /* 0x100fe20008000800 */
[--C-:B------:R-:W-:Y:S01]  /*28c0*/  FFMA R13, R13, UR40, -R0.reuse ;  /* 0x000000280d0d7c23 */ /* 0x100fe20008000800 */
[----:B------:R-:W2:Y:S01]  /*28d0*/  MUFU.EX2 R4, R4 ;  /* 0x0000000400047308 */ /* 0x000ea20000000800 */
[----:B------:R-:W-:Y:S01]  /*28e0*/  FMUL R9, R9, 1.4426950216293334961 ;  /* 0x3fb8aa3b09097820 */ /* 0x000fe20000400000 */
[----:B0-----:R-:W-:Y:S01]  /*28f0*/  FMUL R59, R11, 1.4426950216293334961 ;  /* 0x3fb8aa3b0b3b7820 */ /* 0x001fe20000400000 */
[--C-:B------:R-:W-:Y:S01]  /*2900*/  FFMA R11, R12, UR40, -R0.reuse ;  /* 0x000000280c0b7c23 */ /* 0x100fe20008000800 */
[--C-:B------:R-:W-:Y:S01]  /*2910*/  FFMA R17, R17, UR40, -R0.reuse ;  /* 0x0000002811117c23 */ /* 0x100fe20008000800 */
[--C-:B------:R-:W-:Y:S01]  /*2920*/  FFMA R18, R18, UR40, -R0.reuse ;  /* 0x0000002812127c23 */ /* 0x100fe20008000800 */
[----:B------:R-:W-:Y:S01]  /*2930*/  FFMA R19, R19, UR40, -R0 ;  /* 0x0000002813137c23 */ /* 0x000fe20008000800 */
[----:B------:R-:W-:Y:S01]  /*2940*/  FMUL R11, R11, 1.4426950216293334961 ;  /* 0x3fb8aa3b0b0b7820 */ /* 0x000fe20000400000 */
[----:B------:R-:W0:Y:S01]  /*2950*/  MUFU.EX2 R5, R5 ;  /* 0x0000000500057308 */ /* 0x000e220000000800 */
[----:B------:R-:W-:Y:S01]  /*2960*/  FMUL R17, R17, 1.4426950216293334961 ;  /* 0x3fb8aa3b11117820 */ /* 0x000fe20000400000 */
[----:B------:R-:W-:Y:S01]  /*2970*/  FMUL R18, R18, 1.4426950216293334961 ;  /* 0x3fb8aa3b12127820 */ /* 0x000fe20000400000 */
[----:B------:R-:W-:-:S05]  /*2980*/  FMUL R19, R19, 1.4426950216293334961 ;  /* 0x3fb8aa3b13137820 */ /* 0x000fca0000400000 */
[----:B------:R4:W5:Y:S08]  /*2990*/  MUFU.EX2 R8, R60 ;  /* 0x0000003c00087308 */ /* 0x0009700000000800 */
[----:B------:R-:W1:Y:S01]  /*29a0*/  MUFU.EX2 R7, R7 ;  /* 0x0000000700077308 */ /* 0x000e620000000800 */
[----:B----4-:R-:W-:Y:S01]  /*29b0*/  FFMA R60, R15, UR40, -R0 ;  /* 0x000000280f3c7c23 */ /* 0x010fe20008000800 */
[----:B--2---:R-:W-:-:S03]  /*29c0*/  FADD R15, R4, R6 ;  /* 0x00000006040f7221 */ /* 0x004fc60000000000 */
[----:B------:R-:W-:Y:S01]  /*29d0*/  FMUL R60, R60, 1.4426950216293334961 ;  /* 0x3fb8aa3b3c3c7820 */ /* 0x000fe20000400000 */
[----:B0-----:R-:W-:Y:S02]  /*29e0*/  FADD R15, R5, R15 ;  /* 0x0000000f050f7221 */ /* 0x001fe40000000000 */
[----:B------:R0:W2:Y:S08]  /*29f0*/  MUFU.EX2 R10, R61 ;  /* 0x0000003d000a7308 */ /* 0x0000b00000000800 */
[----:B------:R-:W4:Y:S01]  /*2a00*/  MUFU.EX2 R9, R9 ;  /* 0x0000000900097308 */ /* 0x000f220000000800 */
[----:B0-----:R-:W-:Y:S01]  /*2a10*/  FMUL R61, R13, 1.4426950216293334961 ;  /* 0x3fb8aa3b0d3d7820 */ /* 0x001fe20000400000 */
[----:B------:R-:W-:-:S04]  /*2a20*/  FFMA R13, R14, UR40, -R0 ;  /* 0x000000280e0d7c23 */ /* 0x000fc80008000800 */
[----:B------:R-:W-:Y:S02]  /*2a30*/  FMUL R13, R13, 1.4426950216293334961 ;  /* 0x3fb8aa3b0d0d7820 */ /* 0x000fe40000400000 */
[----:B------:R0:W1:Y:S08]  /*2a40*/  MUFU.EX2 R12, R59 ;  /* 0x0000003b000c7308 */ /* 0x0000700000000800 */
[----:B------:R-:W1:Y:S01]  /*2a50*/  MUFU.EX2 R11, R11 ;  /* 0x0000000b000b7308 */ /* 0x000e620000000800 */
[----:B0-----:R-:W-:-:S07]  /*2a60*/  FFMA R59, R16, UR40, -R0 ;  /* 0x00000028103b7c23 */ /* 0x001fce0008000800 */
[----:B------:R5:W-:Y:S08]  /*2a70*/  MUFU.EX2 R16, R60 ;  /* 0x0000003c00107308 */ /* 0x000bf00000000800 */
[----:B------:R-:W0:Y:S01]  /*2a80*/  MUFU.EX2 R14, R61 ;  /* 0x0000003d000e7308 */ /* 0x000e220000000800 */
[----:B-----5:R-:W-:Y:S01]  /*2a90*/  FADD R60, R8, R15 ;  /* 0x0000000f083c7221 */ /* 0x020fe20000000000 */
[----:B------:R-:W-:-:S03]  /*2aa0*/  FMUL R15, R59, 1.4426950216293334961 ;  /* 0x3fb8aa3b3b0f7820 */ /* 0x000fc60000400000 */
[----:B-1----:R-:W-:-:S03]  /*2ab0*/  FADD R59, R7, R60 ;  /* 0x0000003c073b7221 */ /* 0x002fc60000000000 */
[----:B------:R-:W1:Y:S01]  /*2ac0*/  MUFU.EX2 R13, R13 ;  /* 0x0000000d000d7308 */ /* 0x000e620000000800 */
[----:B--2---:R-:W-:-:S04]  /*2ad0*/  FADD R59, R10, R59 ;  /* 0x0000003b0a3b7221 */ /* 0x004fc80000000000 */
[----:B----4-:R-:W-:-:S03]  /*2ae0*/  FADD R59, R9, R59 ;  /* 0x0000003b093b7221 */ /* 0x010fc60000000000 */
[----:B------:R-:W2:Y:S01]  /*2af0*/  MUFU.EX2 R15, R15 ;  /* 0x0000000f000f7308 */ /* 0x000ea20000000800 */
[----:B------:R-:W-:-:S04]  /*2b00*/  FADD R60, R12, R59 ;  /* 0x0000003b0c3c7221 */ /* 0x000fc80000000000 */
[----:B------:R-:W-:-:S03]  /*2b10*/  FADD R59, R11, R60 ;  /* 0x0000003c0b3b7221 */ /* 0x000fc60000000000 */
[----:B------:R-:W4:Y:S01]  /*2b20*/  MUFU.EX2 R17, R17 ;  /* 0x0000001100117308 */ /* 0x000f220000000800 */
[----:B0-----:R-:W-:-:S04]  /*2b30*/  FADD R60, R14, R59 ;  /* 0x0000003b0e3c7221 */ /* 0x001fc80000000000 */
[----:B-1----:R-:W-:-:S03]  /*2b40*/  FADD R59, R13, R60 ;  /* 0x0000003c0d3b7221 */ /* 0x002fc60000000000 */
[----:B------:R-:W0:Y:S01]  /*2b50*/  MUFU.EX2 R18, R18 ;  /* 0x0000001200127308 */ /* 0x000e220000000800 */
[----:B------:R-:W-:Y:S01]  /*2b60*/  FADD R60, R16, R59 ;  /* 0x0000003b103c7221 */ /* 0x000fe20000000000 */
[----:B------:R-:W-:-:S03]  /*2b70*/  SHF.L.U32 R59, R36, 0x1f, RZ ;  /* 0x0000001f243b7819 */ /* 0x000fc600000006ff */
[----:B--2---:R-:W-:Y:S01]  /*2b80*/  FADD R60, R15, R60 ;  /* 0x0000003c0f3c7221 */ /* 0x004fe20000000000 */
[----:B---3--:R-:W1:Y:S02]  /*2b90*/  SYNCS.PHASECHK.TRANS64.TRYWAIT P2, [UR18], R59 ;  /* 0x0000003bff0075a7 */ /* 0x008e640008041112 */
[----:B------:R-:W2:Y:S01]  /*2ba0*/  MUFU.EX2 R19, R19 ;  /* 0x0000001300137308 */ /* 0x000ea20000000800 */
[----:B----4-:R-:W-:-:S04]  /*2bb0*/  FADD R61, R17, R60 ;  /* 0x0000003c113d7221 */ /* 0x010fc80000000000 */
[----:B0-----:R-:W-:-:S04]  /*2bc0*/  FADD R36, R18, R61 ;  /* 0x0000003d12247221 */ /* 0x001fc80000000000 */
[----:B--2---:R-:W-:-:S05]  /*2bd0*/  FADD R60, R19, R36 ;  /* 0x00000024133c7221 */ /* 0x004fca0000000000 */
[----:B------:R-:W0:Y:S02]  /*2be0*/  SHFL.BFLY PT, R61, R60, 0x10, 0x1f ;  /* 0x0e001f003c3d7f89 */ /* 0x000e2400000e0000 */
[----:B0-----:R-:W-:Y:S01]  /*2bf0*/  FADD R36, R60, R61 ;  /* 0x0000003d3c247221 */ /* 0x001fe20000000000 */
[----:B-1----:R-:W-:Y:S06]  /*2c00*/  @!P2 BRA `(.L_x_15) ;  /* 0x0000001400e4a947 */ /* 0x002fec0003800000 */
.L_x_24:
[----:B------:R-:W-:Y:S02]  /*2c10*/  F2FP.F16.F32.PACK_AB R4, R6, R4 ;  /* 0x000000040604723e */ /* 0x000fe400000000ff */
[----:B------:R-:W-:Y:S02]  /*2c20*/  F2FP.F16.F32.PACK_AB R5, R8, R5 ;  /* 0x000000050805723e */ /* 0x000fe400000000ff */
[----:B------:R-:W-:Y:S02]  /*2c30*/  F2FP.F16.F32.PACK_AB R6, R10, R7 ;  /* 0x000000070a06723e */ /* 0x000fe400000000ff */
[----:B------:R-:W-:Y:S02]  /*2c40*/  F2FP.F16.F32.PACK_AB R7, R12, R9 ;  /* 0x000000090c07723e */ /* 0x000fe400000000ff */
[----:B------:R-:W-:Y:S02]  /*2c50*/  F2FP.F16.F32.PACK_AB R8, R14, R11 ;  /* 0x0000000b0e08723e */ /* 0x000fe400000000ff */
[----:B------:R-:W-:Y:S01]  /*2c60*/  F2FP.F16.F32.PACK_AB R9, R16, R13 ;  /* 0x0000000d1009723e */ /* 0x000fe200000000ff */
[----:B------:R-:W-:Y:S01]  /*2c70*/  IMAD.WIDE R12, R21, 0x2, R38 ;  /* 0x00000002150c7825 */ /* 0x000fe200078e0226 */
[----:B------:R-:W-:-:S02]  /*2c80*/  F2FP.F16.F32.PACK_AB R10, R17, R15 ;  /* 0x0000000f110a723e */ /* 0x000fc400000000ff */
[----:B------:R-:W-:-:S03]  /*2c90*/  F2FP.F16.F32.PACK_AB R11, R19, R18 ;  /* 0x00000012130b723e */ /* 0x000fc600000000ff */
[----:B------:R-:W2:Y:S01]  /*2ca0*/  LDG.E.U16 R13, desc[UR30][R12.64] ;  /* 0x0000001e0c0d7981 */ /* 0x000ea2000c1e1500 */
[----:B------:R-:W-:Y:S01]  /*2cb0*/  STTM.16dp32bit_t0_t15.x8 tmem[UR16+0x20], R4 ;  /* 0x00002004000079ed */ /* 0x000fe20008980010 */
[----:B------:R0:W-:Y:S02]  /*2cc0*/  STTM.16dp32bit_t16_t31.x8 tmem[UR16+0x28], R4 ;  /* 0x00002804000079ed */ /* 0x0001e400089a0010 */
[----:B0-----:R-:W-:-:S04]  /*2cd0*/  IMAD.WIDE R4, R21, 0x2, R32 ;  /* 0x0000000215047825 */ /* 0x001fc800078e0220 */
[C---:B------:R-:W-:Y:S01]  /*2ce0*/  IMAD.WIDE R6, R21.reuse, 0x2, R28 ;  /* 0x0000000215067825 */ /* 0x040fe200078e021c */
[----:B------:R0:W3:Y:S03]  /*2cf0*/  LDG.E.U16 R15, desc[UR30][R4.64] ;  /* 0x0000001e040f7981 */ /* 0x0000e6000c1e1500 */
[C---:B------:R-:W-:Y:S01]  /*2d00*/  IMAD.WIDE R8, R21.reuse, 0x2, R24 ;  /* 0x0000000215087825 */ /* 0x040fe200078e0218 */
[----:B------:R1:W4:Y:S03]  /*2d10*/  LDG.E.U16 R59, desc[UR30][R6.64] ;  /* 0x0000001e063b7981 */ /* 0x000326000c1e1500 */
[C---:B------:R-:W-:Y:S01]  /*2d20*/  IMAD.WIDE R10, R21.reuse, 0x2, R34 ;  /* 0x00000002150a7825 */ /* 0x040fe200078e0222 */
[----:B------:R5:W4:Y:S03]  /*2d30*/  LDG.E.U16 R19, desc[UR30][R8.64] ;  /* 0x0000001e08137981 */ /* 0x000b26000c1e1500 */
[C---:B0-----:R-:W-:Y:S01]  /*2d40*/  IMAD.WIDE R4, R21.reuse, 0x2, R30 ;  /* 0x0000000215047825 */ /* 0x041fe200078e021e */
[----:B------:R-:W4:Y:S03]  /*2d50*/  LDG.E.U16 R61, desc[UR30][R10.64] ;  /* 0x0000001e0a3d7981 */ /* 0x000f26000c1e1500 */
[C---:B-1----:R-:W-:Y:S01]  /*2d60*/  IMAD.WIDE R6, R21.reuse, 0x2, R26 ;  /* 0x0000000215067825 */ /* 0x042fe200078e021a */
[----:B------:R-:W4:Y:S03]  /*2d70*/  LDG.E.U16 R60, desc[UR30][R4.64] ;  /* 0x0000001e043c7981 */ /* 0x000f26000c1e1500 */
[----:B-----5:R-:W-:Y:S01]  /*2d80*/  IMAD.WIDE R8, R21, 0x2, R22 ;  /* 0x0000000215087825 */ /* 0x020fe200078e0216 */
[----:B------:R-:W5:Y:S04]  /*2d90*/  LDG.E.U16 R17, desc[UR30][R6.64] ;  /* 0x0000001e06117981 */ /* 0x000f68000c1e1500 */
[----:B------:R-:W5:Y:S01]  /*2da0*/  LDG.E.U16 R14, desc[UR30][R8.64] ;  /* 0x0000001e080e7981 */ /* 0x000f62000c1e1500 */
[----:B------:R-:W-:-:S04]  /*2db0*/  FADD R12, -R0, R37 ;  /* 0x00000025000c7221 */ /* 0x000fc80000000100 */
[----:B------:R-:W-:-:S06]  /*2dc0*/  FMUL R37, R12, 1.4426950216293334961 ;  /* 0x3fb8aa3b0c257820 */ /* 0x000fcc0000400000 */
[----:B------:R-:W0:Y:S01]  /*2dd0*/  MUFU.EX2 R37, R37 ;  /* 0x0000002500257308 */ /* 0x000e220000000800 */
[----:B------:R-:W-:Y:S01]  /*2de0*/  ULEA UR18, UR32, UR14, 0x3 ;  /* 0x0000000e20127291 */ /* 0x000fe2000f8e18ff */
[----:B------:R-:W-:-:S03]  /*2df0*/  UMOV UR8, UR9 ;  /* 0x0000000900087c82 */ /* 0x000fc60008000000 */
[----:B------:R-:W-:Y:S01]  /*2e00*/  UIADD3 UR18, UPT, UPT, UR18, 0x2800, URZ ;  /* 0x0000280012127890 */ /* 0x000fe2000fffe0ff */
[----:B--2---:R-:W-:Y:S04]  /*2e10*/  STS.U16 [R2+UR14+0x2000], R13 ;  /* 0x0020000d02007988 */ /* 0x004fe8000800040e */
[----:B---3--:R-:W-:Y:S04]  /*2e20*/  STS.U16 [R2+UR14+0x2200], R15 ;  /* 0x0022000f02007988 */ /* 0x008fe8000800040e */
[----:B----4-:R-:W-:Y:S04]  /*2e30*/  STS.U16 [R2+UR14+0x2400], R59 ;  /* 0x0024003b02007988 */ /* 0x010fe8000800040e */
[----:B------:R-:W-:Y:S04]  /*2e40*/  STS.U16 [R2+UR14+0x2600], R19 ;  /* 0x0026001302007988 */ /* 0x000fe8000800040e */
[----:B------:R-:W-:Y:S04]  /*2e50*/  STS.U16 [R58+UR14+0x2100], R61 ;  /* 0x0021003d3a007988 */ /* 0x000fe8000800040e */
[----:B------:R-:W-:Y:S04]  /*2e60*/  STS.U16 [R58+UR14+0x2300], R60 ;  /* 0x0023003c3a007988 */ /* 0x000fe8000800040e */
[----:B-----5:R-:W-:Y:S04]  /*2e70*/  STS.U16 [R58+UR14+0x2500], R17 ;  /* 0x002500113a007988 */ /* 0x020fe8000800040e */
[----:B------:R1:W-:Y:S01]  /*2e80*/  STS.U16 [R58+UR14+0x2700], R14 ;  /* 0x0027000e3a007988 */ /* 0x0003e2000800040e */
[----:B------:R-:W2:Y:S02]  /*2e90*/  FENCE.VIEW.ASYNC.T ;  /* 0x00000000000073c6 */ /* 0x000ea40000000200 */
[----:B--2---:R-:W-:Y:S06]  /*2ea0*/  BAR.SYNC.DEFER_BLOCKING 0x0 ;  /* 0x0000000000007b1d */ /* 0x004fec0000010000 */
[----:B-1----:R-:W-:Y:S01]  /*2eb0*/  LDTM.16dp32bit_t0_t15.x16 R4, tmem[UR16] ;  /* 0x00000010000479ee */ /* 0x002fe20008a00000 */
[----:B------:R-:W0:Y:S01]  /*2ec0*/  LDTM.16dp32bit_t16_t31.x16 R4, tmem[UR16+0x10] ;  /* 0x00001010000479ee */ /* 0x000e220008a20000 */
[----:B------:R-:W-:Y:S01]  /*2ed0*/  NOP ;  /* 0x0000000000007918 */ /* 0x000fe20000000000 */
[C---:B0-----:R-:W-:Y:S01]  /*2ee0*/  FMUL R4, R37.reuse, R4 ;  /* 0x0000000425047220 */ /* 0x041fe20000400000 */
        /* <DEDUP_REMOVED lines=16> */
[----:B------:R0:W-:Y:S01]  /*2ff0*/  STTM.16dp32bit_t16_t31.x16 tmem[UR16+0x10], R4 ;  /* 0x00001004000079ed */ /* 0x0001e20008a20010 */
[----:B------:R-:W1:Y:S02]  /*3000*/  FENCE.VIEW.ASYNC.T ;  /* 0x00000000000073c6 */ /* 0x000e640000000200 */
[----:B-1----:R-:W-:Y:S06]  /*3010*/  BAR.SYNC.DEFER_BLOCKING 0x0 ;  /* 0x0000000000007b1d */ /* 0x002fec0000010000 */
[----:B------:R1:W-:Y:S06]  /*3020*/  MEMBAR.ALL.CTA ;  /* 0x0000000000007992 */ /* 0x0003ec0000008000 */
[----:B-1----:R-:W1:Y:S02]  /*3030*/  FENCE.VIEW.ASYNC.S ;  /* 0x00000000000073c6 */ /* 0x002e640000000000 */
[----:B-1----:R-:W-:Y:S06]  /*3040*/  BAR.SYNC.DEFER_BLOCKING 0x0 ;  /* 0x0000000000007b1d */ /* 0x002fec0000010000 */
[----:B------:R-:W-:Y:S05]  /*3050*/  BRA.U UP1, `(.L_x_16) ;  /* 0x0000000101387547 */ /* 0x000fea000b800000 */
[----:B------:R-:W-:Y:S01]  /*3060*/  UIADD3 UR28, UPT, UPT, UR15, 0x28, URZ ;  /* 0x000000280f1c7890 */ /* 0x000fe2000fffe0ff */
[----:B------:R-:W-:Y:S01]  /*3070*/  UMOV UR24, UR6 ;  /* 0x0000000600187c82 */ /* 0x000fe20008000000 */
[----:B------:R-:W-:Y:S01]  /*3080*/  UMOV UR25, 0x80004020 ;  /* 0x8000402000197882 */ /* 0x000fe20000000000 */
[----:B------:R-:W-:Y:S01]  /*3090*/  UMOV UR26, 0x0 ;  /* 0x00000000001a7882 */ /* 0x000fe20000000000 */
[----:B------:R-:W-:Y:S01]  /*30a0*/  UMOV UR27, 0x4080010 ;  /* 0x04080010001b7882 */ /* 0x000fe20000000000 */
[----:B------:R-:W-:Y:S01]  /*30b0*/  UMOV UR12, UR18 ;  /* 0x00000012000c7c82 */ /* 0x000fe20008000000 */
[----:B------:R-:W-:Y:S01]  /*30c0*/  UMOV UR13, URZ ;  /* 0x000000ff000d7c82 */ /* 0x000fe20008000000 */
[----:B------:R-:W-:Y:S01]  /*30d0*/  UMOV UR38, 0x0 ;  /* 0x0000000000267882 */ /* 0x000fe20000000000 */
[----:B------:R-:W-:Y:S01]  /*30e0*/  UMOV UR39, 0x4080010 ;  /* 0x0408001000277882 */ /* 0x000fe20000000000 */
[----:B------:R1:W-:Y:S01]  /*30f0*/  UTCHMMA tmem[UR20], gdesc[UR24], tmem[UR15], tmem[UR26], idesc[UR27], UPT ;  /* 0x00ff1a18140079ea */ /* 0x0003e2000b80000f */
[----:B------:R-:W-:Y:S01]  /*3100*/  UMOV UR9, UR12 ;  /* 0x0000000c00097c82 */ /* 0x000fe20008000000 */
[----:B------:R1:W-:Y:S01]  /*3110*/  UTCHMMA tmem[UR28], gdesc[UR22], tmem[UR15], tmem[UR38], idesc[UR39], UPT ;  /* 0x00ff26161c0079ea */ /* 0x0003e2000b80000f */
[----:B------:R1:W-:Y:S01]  /*3120*/  UTCBAR [UR9], URZ ;  /* 0x000000ff090073e9 */ /* 0x0003e200080000ff */
[----:B------:R-:W-:-:S02]  /*3130*/  NOP ;  /* 0x0000000000007918 */ /* 0x000fc40000000000 */
.L_x_16:
[----:B------:R-:W-:Y:S01]  /*3140*/  UIADD3 UR32, UPT, UPT, UR32, 0x1, URZ ;  /* 0x0000000120207890 */ /* 0x000fe2000fffe0ff */
[----:B------:R-:W-:Y:S01]  /*3150*/  FFMA R20, R37, R20, R36 ;  /* 0x0000001425147223 */ /* 0x000fe20000000024 */
[----:B------:R-:W-:Y:S01]  /*3160*/  UIADD3 UR10, UPT, UPT, UR10, 0x20, URZ ;  /* 0x000000200a0a7890 */ /* 0x000fe2000fffe0ff */
[----:B------:R-:W-:Y:S01]  /*3170*/  VIADD R21, R21, UR21 ;  /* 0x0000001515157c36 */ /* 0x000fe20008000000 */
[----:B------:R-:W-:Y:S01]  /*3180*/  UISETP.GT.AND UP2, UPT, UR32, 0x1, UPT ;  /* 0x000000012000788c */ /* 0x000fe2000bf44270 */
[----:B------:R-:W-:Y:S01]  /*3190*/  IADD3 R3, PT, PT, R56, R3, RZ ;  /* 0x0000000338037210 */ /* 0x000fe20007ffe0ff */
[----:B------:R-:W-:Y:S01]  /*31a0*/  IMAD.U32 R36, RZ, RZ, UR8 ;  /* 0x00000008ff247e24 */ /* 0x000fe2000f8e00ff */
[----:B------:R-:W-:Y:S01]  /*31b0*/  MOV R37, R0 ;  /* 0x0000000000257202 */ /* 0x000fe20000000f00 */
[----:B-1----:R-:W-:Y:S02]  /*31c0*/  USEL UR9, URZ, 0x1, !UP2 ;  /* 0x00000001ff097887 */ /* 0x002fe4000d000000 */
[----:B------:R-:W-:-:S02]  /*31d0*/  USEL UR32, UR32, URZ, !UP2 ;  /* 0x000000ff20207287 */ /* 0x000fc4000d000000 */
[----:B------:R-:W-:Y:S02]  /*31e0*/  UISETP.GE.AND UP2, UPT, UR10, UR19, UPT ;  /* 0x000000130a00728c */ /* 0x000fe4000bf46270 */
[----:B------:R-:W-:-:S07]  /*31f0*/  ULOP3.LUT UR9, UR8, UR9, URZ, 0x3c, !UPT ;  /* 0x0000000908097292 */ /* 0x000fce000f8e3cff */
[----:B------:R-:W-:Y:S05]  /*3200*/  BRA.U !UP2, `(.L_x_17) ;  /* 0xfffffff10a247547 */ /* 0x000fea000b83ffff */
.L_x_12:
[----:B01-3--:R-:W0:Y:S01]  /*3210*/  S2R R4, SR_TID.X ;  /* 0x0000000000047919 */ /* 0x00be220000002100 */
[----:B------:R-:W1:Y:S01]  /*3220*/  LDCU UR4, c[0x0][0x3f0] ;  /* 0x00007e00ff0477ac */ /* 0x000e620008000800 */
[----:B------:R-:W-:-:S04]  /*3230*/  MOV R31, R20 ;  /* 0x00000014001f7202 */ /* 0x000fc80000000f00 */
[C---:B------:R-:W-:Y:S01]  /*3240*/  FSETP.GEU.AND P4, PT, R31.reuse, 1.175494350822287508e-38, PT ;  /* 0x008000001f00780b */ /* 0x040fe20003f8e000 */
[C---:B------:R-:W-:Y:S01]  /*3250*/  FMUL R22, R31.reuse, 8388608 ;  /* 0x4b0000001f167820 */ /* 0x040fe20000400000 */
[----:B------:R-:W-:-:S04]  /*3260*/  FSETP.GT.AND P3, PT, |R31|, 8.50705917302346158658e+37, PT ;  /* 0x7e8000001f00780b */ /* 0x000fc80003f64200 */
[----:B------:R-:W-:Y:S01]  /*3270*/  FSEL R22, R22, R31, !P4 ;  /* 0x0000001f16167208 */ /* 0x000fe20006000000 */
[----:B-1----:R-:W-:Y:S01]  /*3280*/  UISETP.GE.AND UP0, UPT, UR4, 0x1, UPT ;  /* 0x000000010400788c */ /* 0x002fe2000bf06270 */
[C---:B0-----:R-:W-:Y:S01]  /*3290*/  IMAD.SHL.U32 R2, R4.reuse, 0x80, RZ ;  /* 0x0000008004027824 */ /* 0x041fe200078e00ff */
[----:B------:R-:W-:-:S04]  /*32a0*/  SHF.L.U32 R21, R4, 0x4, RZ ;  /* 0x0000000404157819 */ /* 0x000fc800000006ff */
[----:B------:R-:W-:Y:S02]  /*32b0*/  LOP3.LUT R3, R2, 0x800, RZ, 0xc0, !PT ;  /* 0x0000080002037812 */ /* 0x000fe400078ec0ff */
[----:B------:R-:W-:-:S04]  /*32c0*/  LOP3.LUT R2, R21, 0xf0, RZ, 0xc0, !PT ;  /* 0x000000f015027812 */ /* 0x000fc800078ec0ff */
[----:B------:R-:W-:Y:S02]  /*32d0*/  IADD3 R26, PT, PT, R2, UR14, R3 ;  /* 0x0000000e021a7c10 */ /* 0x000fe4000fffe003 */
[----:B------:R-:W-:Y:S02]  /*32e0*/  SHF.R.U32.HI R3, RZ, 0x2, R4 ;  /* 0x00000002ff037819 */ /* 0x000fe40000011604 */
[----:B------:R-:W-:Y:S01]  /*32f0*/  IADD3 R2, PT, PT, R22, -0x3f3504f3, RZ ;  /* 0xc0cafb0d16027810 */ /* 0x000fe20007ffe0ff */
[----:B------:R-:W-:Y:S06]  /*3300*/  BRA.U !UP0, `(.L_x_18) ;  /* 0x0000000108107547 */ /* 0x000fec000b800000 */
[----:B------:R-:W-:-:S06]  /*3310*/  USHF.L.U32 UR8, UR8, 0x1f, URZ ;  /* 0x0000001f08087899 */ /* 0x000fcc00080006ff */
[----:B------:R-:W-:-:S04]  /*3320*/  IMAD.U32 R4, RZ, RZ, UR8 ;  /* 0x00000008ff047e24 */ /* 0x000fc8000f8e00ff */
[----:B------:R-:W0:Y:S02]  /*3330*/  SYNCS.PHASECHK.TRANS64.TRYWAIT P2, [UR18], R4 ;  /* 0x00000004ff0075a7 */ /* 0x000e240008041112 */
[----:B0-----:R-:W-:Y:S05]  /*3340*/  @!P2 BRA `(.L_x_19) ;  /* 0x000000100020a947 */ /* 0x001fea0003800000 */
.L_x_18:
[----:B------:R-:W-:Y:S01]  /*3350*/  BAR.SYNC.DEFER_BLOCKING 0x0 ;  /* 0x0000000000007b1d */ /* 0x000fe20000010000 */
[C---:B------:R-:W-:Y:S01]  /*3360*/  FSETP.GEU.AND P2, PT, |R31|.reuse, 1.175494350822287508e-38, PT ;  /* 0x008000001f00780b */ /* 0x040fe20003f4e200 */
[----:B------:R-:W-:Y:S01]  /*3370*/  @P3 FMUL R31, R31, 0.25 ;  /* 0x3e8000001f1f3820 */ /* 0x000fe20000400000 */
[----:B------:R-:W-:Y:S01]  /*3380*/  LOP3.LUT R3, R3, 0x18, RZ, 0xc0, !PT ;  /* 0x0000001803037812 */ /* 0x000fe200078ec0ff */
[----:B------:R-:W-:Y:S01]  /*3390*/  HFMA2 R33, -RZ, RZ, 1.443359375, -0.2030029296875 ;  /* 0x3dc6b27fff217431 */ /* 0x000fe200000001ff */
[----:B------:R-:W-:Y:S01]  /*33a0*/  LOP3.LUT R27, R2, 0xff800000, RZ, 0xc0, !PT ;  /* 0xff800000021b7812 */ /* 0x000fe200078ec0ff */
[----:B------:R-:W0:Y:S01]  /*33b0*/  LDCU.64 UR4, c[0x0][0x3e0] ;  /* 0x00007c00ff0477ac */ /* 0x000e220008000a00 */
[----:B------:R-:W-:Y:S01]  /*33c0*/  FSEL R25, RZ, -23, P4 ;  /* 0xc1b80000ff197808 */ /* 0x000fe20002000000 */
[----:B------:R-:W1:Y:S01]  /*33d0*/  S2R R46, SR_TID.X ;  /* 0x00000000002e7919 */ /* 0x000e620000002100 */
[----:B------:R-:W-:Y:S02]  /*33e0*/  IADD3 R24, PT, PT, R22, -R27, RZ ;  /* 0x8000001b16187210 */ /* 0x000fe40007ffe0ff */
[----:B------:R-:W-:-:S03]  /*33f0*/  LOP3.LUT R2, R21, 0x30, RZ, 0xc0, !PT ;  /* 0x0000003015027812 */ /* 0x000fc600078ec0ff */
[----:B------:R-:W-:Y:S01]  /*3400*/  @!P2 FMUL R31, R31, 16777216 ;  /* 0x4b8000001f1fa820 */ /* 0x000fe20000400000 */
[----:B------:R-:W-:Y:S01]  /*3410*/  FADD R24, R24, -1 ;  /* 0xbf80000018187421 */ /* 0x000fe20000000000 */
[----:B------:R-:W2:Y:S02]  /*3420*/  @!P1 SYNCS.CCTL.IV [UR14+0x2800] ;  /* 0x00280000ff0099b1 */ /* 0x000ea4000800000e */
[----:B--2---:R-:W-:Y:S01]  /*3430*/  BAR.SYNC.DEFER_BLOCKING 0x0 ;  /* 0x0000000000007b1d */ /* 0x004fe20000010000 */
[----:B0-----:R-:W-:-:S04]  /*3440*/  UIMAD UR4, UR11, UR4, URZ ;  /* 0x000000040b0472a4 */ /* 0x001fc8000f8e02ff */
[----:B------:R-:W-:Y:S01]  /*3450*/  USHF.L.U32 UR6, UR4, 0x1, URZ ;  /* 0x0000000104067899 */ /* 0x000fe200080006ff */
[----:B------:R-:W-:Y:S01]  /*3460*/  LDTM.16dp32bit_t0_t15.x16 R4, tmem[UR16] ;  /* 0x00000010000479ee */ /* 0x000fe20008a00000 */
[----:B------:R-:W0:Y:S01]  /*3470*/  LDTM.16dp32bit_t16_t31.x16 R4, tmem[UR16+0x10] ;  /* 0x00001010000479ee */ /* 0x000e220008a20000 */
[----:B-1----:R-:W-:Y:S02]  /*3480*/  LOP3.LUT R3, R3, 0x1f, R46, 0xf8, !PT ;  /* 0x0000001f03037812 */ /* 0x002fe400078ef82e */
[----:B------:R-:W-:-:S03]  /*3490*/  LOP3.LUT R23, R46, 0x60, RZ, 0xc0, !PT ;  /* 0x000000602e177812 */ /* 0x000fc600078ec0ff */
[----:B------:R-:W-:Y:S01]  /*34a0*/  IMAD.SHL.U32 R20, R3, 0x8, RZ ;  /* 0x0000000803147824 */ /* 0x000fe200078e00ff */
[----:B------:R-:W-:Y:S02]  /*34b0*/  LEA R23, R23, R26, 0x3 ;  /* 0x0000001a17177211 */ /* 0x000fe400078e18ff */
[----:B------:R-:W1:Y:S01]  /*34c0*/  MUFU.RCP R26, R31 ;  /* 0x0000001f001a7308 */ /* 0x000e620000001000 */
[----:B------:R-:W2:Y:S01]  /*34d0*/  @!P1 SYNCS.CCTL.IV [UR14+0x2808] ;  /* 0x00280800ff0099b1 */ /* 0x000ea2000800000e */
[----:B------:R-:W-:Y:S01]  /*34e0*/  LOP3.LUT R29, R20, 0xc0, RZ, 0xc0, !PT ;  /* 0x000000c0141d7812 */ /* 0x000fe200078ec0ff */
[----:B------:R-:W-:Y:S01]  /*34f0*/  NOP ;  /* 0x0000000000007918 */ /* 0x000fe20000000000 */
[----:B------:R-:W-:Y:S01]  /*3500*/  I2FP.F32.S32 R20, R27 ;  /* 0x0000001b00147245 */ /* 0x000fe20000201400 */
[----:B------:R-:W-:Y:S01]  /*3510*/  FFMA.FTZ R27, R24, R33, -0.16845393180847167969 ;  /* 0xbe2c7f30181b7423 */ /* 0x000fe20000010021 */
[----:B------:R-:W-:Y:S02]  /*3520*/  IADD3 R2, PT, PT, R29, UR14, R2 ;  /* 0x0000000e1d027c10 */ /* 0x000fe4000fffe002 */
[----:B------:R-:W-:Y:S01]  /*3530*/  ISETP.GE.U32.AND P1, PT, R22, 0x7f800000, PT ;  /* 0x7f8000001600780c */ /* 0x000fe20003f26070 */
[----:B------:R-:W-:Y:S01]  /*3540*/  FFMA.FTZ R27, R24, R27, 0.1716887056827545166 ;  /* 0x3e2fcf2a181b7423 */ /* 0x000fe2000001001b */
[----:B0-----:R-:W-:Y:S01]  /*3550*/  @P3 FMUL R7, R7, 0.25 ;  /* 0x3e80000007073820 */ /* 0x001fe20000400000 */
[----:B------:R-:W-:Y:S01]  /*3560*/  @P3 FMUL R10, R10, 0.25 ;  /* 0x3e8000000a0a3820 */ /* 0x000fe20000400000 */
[----:B------:R-:W-:Y:S01]  /*3570*/  @P3 FMUL R11, R11, 0.25 ;  /* 0x3e8000000b0b3820 */ /* 0x000fe20000400000 */
[----:B------:R-:W-:Y:S01]  /*3580*/  FFMA.FTZ R27, R24, R27, -0.17900948226451873779 ;  /* 0xbe374e43181b7423 */ /* 0x000fe2000001001b */
[----:B------:R-:W-:Y:S01]  /*3590*/  @P3 FMUL R5, R5, 0.25 ;  /* 0x3e80000005053820 */ /* 0x000fe20000400000 */
[----:B------:R-:W-:Y:S01]  /*35a0*/  @P3 FMUL R13, R13, 0.25 ;  /* 0x3e8000000d0d3820 */ /* 0x000fe20000400000 */
[----:B------:R-:W-:Y:S01]  /*35b0*/  FFMA.FTZ R25, R20, 1.1920928955078125e-07, R25 ;  /* 0x3400000014197823 */ /* 0x000fe20000010019 */
[----:B------:R-:W-:Y:S01]  /*35c0*/  @P3 FMUL R4, R4, 0.25 ;  /* 0x3e80000004043820 */ /* 0x000fe20000400000 */
[----:B------:R-:W-:Y:S01]  /*35d0*/  @P3 FMUL R6, R6, 0.25 ;  /* 0x3e80000006063820 */ /* 0x000fe20000400000 */
[----:B------:R-:W-:Y:S01]  /*35e0*/  @P3 FMUL R14, R14, 0.25 ;  /* 0x3e8000000e0e3820 */ /* 0x000fe20000400000 */
[----:B------:R-:W-:Y:S01]  /*35f0*/  @!P2 FMUL R7, R7, 16777216 ;  /* 0x4b8000000707a820 */ /* 0x000fe20000400000 */
[----:B------:R-:W0:Y:S01]  /*3600*/  LDC R20, c[0x0][0x3e8] ;  /* 0x0000fa00ff147b82 */ /* 0x000e220000000800 */
[----:B------:R-:W-:Y:S01]  /*3610*/  @P3 FMUL R8, R8, 0.25 ;  /* 0x3e80000008083820 */ /* 0x000fe20000400000 */
[----:B------:R-:W-:Y:S01]  /*3620*/  @P3 FMUL R12, R12, 0.25 ;  /* 0x3e8000000c0c3820 */ /* 0x000fe20000400000 */
[----:B------:R-:W-:Y:S01]  /*3630*/  @P3 FMUL R15, R15, 0.25 ;  /* 0x3e8000000f0f3820 */ /* 0x000fe20000400000 */
[----:B------:R-:W-:Y:S01]  /*3640*/  @!P2 FMUL R10, R10, 16777216 ;  /* 0x4b8000000a0aa820 */ /* 0x000fe20000400000 */
[----:B------:R-:W-:Y:S01]  /*3650*/  @P3 FMUL R16, R16, 0.25 ;  /* 0x3e80000010103820 */ /* 0x000fe20000400000 */
[----:B------:R-:W-:Y:S01]  /*3660*/  @P3 FMUL R18, R18, 0.25 ;  /* 0x3e80000012123820 */ /* 0x000fe20000400000 */
[----:B------:R-:W-:Y:S01]  /*3670*/  FFMA.FTZ R27, R24, R27, 0.20512372255325317383 ;  /* 0x3e520bf4181b7423 */ /* 0x000fe2000001001b */
[----:B------:R-:W-:Y:S01]  /*3680*/  @!P2 FMUL R11, R11, 16777216 ;  /* 0x4b8000000b0ba820 */ /* 0x000fe20000400000 */
[----:B------:R-:W-:Y:S01]  /*3690*/  @P3 FMUL R9, R9, 0.25 ;  /* 0x3e80000009093820 */ /* 0x000fe20000400000 */
[----:B------:R-:W-:Y:S01]  /*36a0*/  @!P2 FMUL R5, R5, 16777216 ;  /* 0x4b8000000505a820 */ /* 0x000fe20000400000 */
[----:B------:R-:W-:Y:S01]  /*36b0*/  @!P2 FMUL R13, R13, 16777216 ;  /* 0x4b8000000d0da820 */ /* 0x000fe20000400000 */
[----:B------:R-:W-:Y:S01]  /*36c0*/  @P3 FMUL R17, R17, 0.25 ;  /* 0x3e80000011113820 */ /* 0x000fe20000400000 */
[----:B------:R-:W-:Y:S01]  /*36d0*/  @!P2 FMUL R4, R4, 16777216 ;  /* 0x4b8000000404a820 */ /* 0x000fe20000400000 */
[----:B------:R-:W-:Y:S01]  /*36e0*/  @!P2 FMUL R6, R6, 16777216 ;  /* 0x4b8000000606a820 */ /* 0x000fe20000400000 */
[----:B------:R-:W-:Y:S01]  /*36f0*/  @!P2 FMUL R14, R14, 16777216 ;  /* 0x4b8000000e0ea820 */ /* 0x000fe20000400000 */
[----:B-1----:R-:W-:Y:S01]  /*3700*/  FMUL R29, R26, R7 ;  /* 0x000000071a1d7220 */ /* 0x002fe20000400000 */
[----:B------:R-:W-:Y:S01]  /*3710*/  @P3 FMUL R19, R19, 0.25 ;  /* 0x3e80000013133820 */ /* 0x000fe20000400000 */
[----:B------:R-:W-:Y:S01]  /*3720*/  @!P2 FMUL R8, R8, 16777216 ;  /* 0x4b8000000808a820 */ /* 0x000fe20000400000 */
[----:B------:R-:W-:Y:S01]  /*3730*/  @!P2 FMUL R12, R12, 16777216 ;  /* 0x4b8000000c0ca820 */ /* 0x000fe20000400000 */
[----:B------:R-:W-:Y:S01]  /*3740*/  @!P2 FMUL R15, R15, 16777216 ;  /* 0x4b8000000f0fa820 */ /* 0x000fe20000400000 */
[----:B------:R-:W-:Y:S01]  /*3750*/  FMUL R7, R26, R10 ;  /* 0x0000000a1a077220 */ /* 0x000fe20000400000 */
[----:B------:R-:W-:Y:S01]  /*3760*/  @!P2 FMUL R16, R16, 16777216 ;  /* 0x4b8000001010a820 */ /* 0x000fe20000400000 */
[----:B------:R-:W-:Y:S01]  /*3770*/  @!P2 FMUL R18, R18, 16777216 ;  /* 0x4b8000001212a820 */ /* 0x000fe20000400000 */
[----:B------:R-:W-:Y:S01]  /*3780*/  FMUL R10, R26, R11 ;  /* 0x0000000b1a0a7220 */ /* 0x000fe20000400000 */
[----:B------:R-:W-:Y:S01]  /*3790*/  FFMA.FTZ R27, R24, R27, -0.24046532809734344482 ;  /* 0xbe763c8b181b7423 */ /* 0x000fe2000001001b */
[----:B------:R-:W-:Y:S01]  /*37a0*/  @!P2 FMUL R9, R9, 16777216 ;  /* 0x4b8000000909a820 */ /* 0x000fe20000400000 */
[C---:B------:R-:W-:Y:S01]  /*37b0*/  FMUL R28, R26.reuse, R5 ;  /* 0x000000051a1c7220 */ /* 0x040fe20000400000 */
[C---:B------:R-:W-:Y:S01]  /*37c0*/  FMUL R11, R26.reuse, R13 ;  /* 0x0000000d1a0b7220 */ /* 0x040fe20000400000 */
[----:B------:R-:W-:Y:S01]  /*37d0*/  @!P2 FMUL R17, R17, 16777216 ;  /* 0x4b8000001111a820 */ /* 0x000fe20000400000 */
[C---:B------:R-:W-:Y:S01]  /*37e0*/  FMUL R4, R26.reuse, R4 ;  /* 0x000000041a047220 */ /* 0x040fe20000400000 */
[C---:B------:R-:W-:Y:S01]  /*37f0*/  FMUL R5, R26.reuse, R6 ;  /* 0x000000061a057220 */ /* 0x040fe20000400000 */
[C---:B------:R-:W-:Y:S01]  /*3800*/  FMUL R13, R26.reuse, R14 ;  /* 0x0000000e1a0d7220 */ /* 0x040fe20000400000 */
[----:B------:R-:W-:Y:S01]  /*3810*/  @!P2 FMUL R19, R19, 16777216 ;  /* 0x4b8000001313a820 */ /* 0x000fe20000400000 */
[C---:B------:R-:W-:Y:S01]  /*3820*/  FMUL R8, R26.reuse, R8 ;  /* 0x000000081a087220 */ /* 0x040fe20000400000 */
[C---:B------:R-:W-:Y:S01]  /*3830*/  FMUL R6, R26.reuse, R12 ;  /* 0x0000000c1a067220 */ /* 0x040fe20000400000 */
[C---:B------:R-:W-:Y:S01]  /*3840*/  FMUL R14, R26.reuse, R15 ;  /* 0x0000000f1a0e7220 */ /* 0x040fe20000400000 */
[C---:B------:R-:W-:Y:S01]  /*3850*/  FMUL R16, R26.reuse, R16 ;  /* 0x000000101a107220 */ /* 0x040fe20000400000 */
[----:B------:R-:W-:Y:S01]  /*3860*/  FMUL R15, R26, R18 ;  /* 0x000000121a0f7220 */ /* 0x000fe20000400000 */
[----:B------:R-:W-:Y:S01]  /*3870*/  FFMA.FTZ R27, R24, R27, 0.28857114911079406738 ;  /* 0x3e93bf99181b7423 */ /* 0x000fe2000001001b */
[C---:B------:R-:W-:Y:S01]  /*3880*/  FMUL R9, R26.reuse, R9 ;  /* 0x000000091a097220 */ /* 0x040fe20000400000 */
[C---:B------:R-:W-:Y:S01]  /*3890*/  FMUL R17, R26.reuse, R17 ;  /* 0x000000111a117220 */ /* 0x040fe20000400000 */
[----:B------:R-:W-:Y:S01]  /*38a0*/  FMUL R26, R26, R19 ;  /* 0x000000131a1a7220 */ /* 0x000fe20000400000 */
[----:B------:R-:W-:Y:S01]  /*38b0*/  F2FP.F16.F32.PACK_AB R4, R5, R4 ;  /* 0x000000040504723e */ /* 0x000fe200000000ff */
[----:B------:R-:W-:Y:S01]  /*38c0*/  FFMA.FTZ R27, R24, R27, -0.36067417263984680176 ;  /* 0xbeb8aa49181b7423 */ /* 0x000fe2000001001b */
[----:B------:R-:W-:-:S02]  /*38d0*/  F2FP.F16.F32.PACK_AB R5, R7, R8 ;  /* 0x000000080705723e */ /* 0x000fc400000000ff */
[----:B------:R-:W-:Y:S01]  /*38e0*/  F2FP.F16.F32.PACK_AB R6, R13, R6 ;  /* 0x000000060d06723e */ /* 0x000fe200000000ff */
[C---:B------:R-:W-:Y:S01]  /*38f0*/  FFMA.FTZ R27, R24.reuse, R27, 0.48089820146560668945 ;  /* 0x3ef6384a181b7423 */ /* 0x040fe2000001001b */
[----:B------:R-:W-:Y:S01]  /*3900*/  F2FP.F16.F32.PACK_AB R7, R15, R16 ;  /* 0x000000100f07723e */ /* 0x000fe200000000ff */
[----:B------:R-:W1:Y:S01]  /*3910*/  LDC.64 R12, c[0x0][0x398] ;  /* 0x0000e600ff0c7b82 */ /* 0x000e620000000a00 */
[----:B------:R-:W-:Y:S01]  /*3920*/  SHF.R.U32.HI R15, RZ, 0x6, R46 ;  /* 0x00000006ff0f7819 */ /* 0x000fe2000001162e */
[----:B------:R-:W-:Y:S01]  /*3930*/  FFMA.FTZ R27, R24, R27, -0.72134751081466674805 ;  /* 0xbf38aa3b181b7423 */ /* 0x000fe2000001001b */
[----:B------:R-:W-:Y:S01]  /*3940*/  F2FP.F16.F32.PACK_AB R9, R10, R9 ;  /* 0x000000090a09723e */ /* 0x000fe200000000ff */
[----:B--2---:R2:W-:Y:S01]  /*3950*/  STS.128 [R23], R4 ;  /* 0x0000000417007388 */ /* 0x0045e20000000c00 */
[----:B------:R-:W-:Y:S01]  /*3960*/  F2FP.F16.F32.PACK_AB R10, R14, R11 ;  /* 0x0000000b0e0a723e */ /* 0x000fe200000000ff */
[----:B------:R-:W-:Y:S01]  /*3970*/  FMUL R27, R24, R27 ;  /* 0x0000001b181b7220 */ /* 0x000fe20000400000 */
[----:B------:R-:W-:-:S02]  /*3980*/  F2FP.F16.F32.PACK_AB R8, R29, R28 ;  /* 0x0000001c1d08723e */ /* 0x000fc400000000ff */
[----:B------:R-:W-:Y:S01]  /*3990*/  F2FP.F16.F32.PACK_AB R11, R26, R17 ;  /* 0x000000111a0b723e */ /* 0x000fe200000000ff */
[----:B------:R-:W-:Y:S01]  /*39a0*/  FMUL R27, R24, R27 ;  /* 0x0000001b181b7220 */ /* 0x000fe20000400000 */
[----:B------:R-:W-:Y:S02]  /*39b0*/  SGXT.U32 R15, R15, 0x1 ;  /* 0x000000010f0f781a */ /* 0x000fe40000000000 */
[----:B------:R-:W-:Y:S01]  /*39c0*/  FSETP.NEU.AND P2, PT, R22, RZ, PT ;  /* 0x000000ff1600720b */ /* 0x000fe20003f4d000 */
[----:B------:R3:W-:Y:S01]  /*39d0*/  STS.128 [R23+0x400], R8 ;  /* 0x0004000817007388 */ /* 0x0007e20000000c00 */
[----:B------:R-:W-:Y:S01]  /*39e0*/  FFMA.FTZ R24, R24, 1.4426950216293334961, R27 ;  /* 0x3fb8aa3b18187823 */ /* 0x000fe2000001001b */
[----:B0-----:R-:W-:Y:S01]  /*39f0*/  IMAD R15, R15, R20, RZ ;  /* 0x000000140f0f7224 */ /* 0x001fe200078e02ff */
[----:B------:R-:W-:Y:S02]  /*3a00*/  SHF.L.U32 R3, R3, 0x4, RZ ;  /* 0x0000000403037819 */ /* 0x000fe400000006ff */
[----:B------:R-:W-:Y:S01]  /*3a10*/  FADD R24, R25, R24 ;  /* 0x0000001819187221 */ /* 0x000fe20000000000 */
[----:B--2---:R-:W-:Y:S01]  /*3a20*/  IMAD R4, R57, UR5, RZ ;  /* 0x0000000539047c24 */ /* 0x004fe2000f8e02ff */
[----:B------:R-:W-:Y:S01]  /*3a30*/  LEA R17, R20, R15, 0x1 ;  /* 0x0000000f14117211 */ /* 0x000fe200078e08ff */
[----:B------:R-:W-:Y:S01]  /*3a40*/  UIMAD.WIDE UR4, UR4, 0x2, URZ ;  /* 0x00000002040478a5 */ /* 0x000fe2000f8e02ff */
[----:B------:R-:W-:-:S02]  /*3a50*/  @P1 MOV R7, 0x7f800000 ;  /* 0x7f80000000071802 */ /* 0x000fc40000000f00 */
[----:B------:R-:W-:Y:S01]  /*3a60*/  SHF.L.U32 R5, R4, 0x1, RZ ;  /* 0x0000000104057819 */ /* 0x000fe200000006ff */
[----:B------:R-:W-:Y:S02]  /*3a70*/  IMAD R19, R20, 0x2, R17 ;  /* 0x0000000214137824 */ /* 0x000fe400078e0211 */
[----:B------:R-:W-:Y:S01]  /*3a80*/  IMAD.HI R4, R4, 0x2, RZ ;  /* 0x0000000204047827 */ /* 0x000fe200078e02ff */
[----:B------:R-:W-:Y:S01]  /*3a90*/  BAR.SYNC.DEFER_BLOCKING 0x0 ;  /* 0x0000000000007b1d */ /* 0x000fe20000010000 */
[----:B-1----:R-:W-:Y:S02]  /*3aa0*/  IADD3 R28, P3, P4, R5, UR6, R12 ;  /* 0x00000006051c7c10 */ /* 0x002fe4000fc7e00c */
[----:B------:R-:W-:Y:S01]  /*3ab0*/  @P1 FFMA.FTZ R24, R22, R7, +INF ;  /* 0x7f80000016181423 */ /* 0x000fe20000010007 */
[----:B------:R-:W-:Y:S01]  /*3ac0*/  IMAD R25, R20, 0x2, R19 ;  /* 0x0000000214197824 */ /* 0x000fe200078e0213 */
[----:B---3--:R-:W-:Y:S02]  /*3ad0*/  LOP3.LUT R8, R21, 0x7f0, RZ, 0xc0, !PT ;  /* 0x000007f015087812 */ /* 0x008fe400078ec0ff */
[----:B------:R-:W-:Y:S01]  /*3ae0*/  IADD3.X R29, PT, PT, R4, UR5, R13, P3, P4 ;  /* 0x00000005041d7c10 */ /* 0x000fe20009fe840d */
[----:B------:R-:W0:Y:S01]  /*3af0*/  LDCU UR4, c[0x0][0x3ec] ;  /* 0x00007d80ff0477ac */ /* 0x000e220008000800 */
[----:B------:R-:W-:-:S02]  /*3b00*/  LEA R12, P1, R15, R28, 0x1 ;  /* 0x0000001c0f0c7211 */ /* 0x000fc400078208ff */
[----:B------:R-:W-:Y:S02]  /*3b10*/  LEA R9, R20, R25, 0x1 ;  /* 0x0000001914097211 */ /* 0x000fe400078e08ff */
[----:B------:R-:W-:Y:S02]  /*3b20*/  FSEL R21, R24, -INF , P2 ;  /* 0xff80000018157808 */ /* 0x000fe40001000000 */
[-C--:B------:R-:W-:Y:S02]  /*3b30*/  LEA R14, P2, R17, R28.reuse, 0x1 ;  /* 0x0000001c110e7211 */ /* 0x080fe400078408ff */
[----:B------:R-:W-:Y:S01]  /*3b40*/  LEA.HI.X.SX32 R13, R15, R29, 0x1, P1 ;  /* 0x0000001d0f0d7211 */ /* 0x000fe200008f0eff */
[----:B------:R-:W-:Y:S01]  /*3b50*/  FFMA R21, R21, 0.69314718246459960938, R0 ;  /* 0x3f31721815157823 */ /* 0x000fe20000000000 */
[----:B------:R-:W-:Y:S02]  /*3b60*/  LEA R11, R20, R9, 0x1 ;  /* 0x00000009140b7211 */ /* 0x000fe400078e08ff */
[----:B------:R-:W-:-:S02]  /*3b70*/  LEA R16, P1, R19, R28, 0x1 ;  /* 0x0000001c13107211 */ /* 0x000fc400078208ff */
[-C--:B------:R-:W-:Y:S01]  /*3b80*/  LEA.HI.X.SX32 R15, R17, R29.reuse, 0x1, P2 ;  /* 0x0000001d110f7211 */ /* 0x080fe200010f0eff */
[----:B------:R-:W-:Y:S01]  /*3b90*/  IMAD R27, R20, 0x2, R11 ;  /* 0x00000002141b7824 */ /* 0x000fe200078e020b */
[----:B------:R-:W1:Y:S01]  /*3ba0*/  LDS.128 R4, [R8+UR14] ;  /* 0x0000000e08047984 */ /* 0x000e620008000c00 */
[-C--:B------:R-:W-:Y:S01]  /*3bb0*/  LEA R18, P3, R25, R28.reuse, 0x1 ;  /* 0x0000001c19127211 */ /* 0x080fe200078608ff */
[----:B0-----:R-:W-:Y:S01]  /*3bc0*/  UIMAD UR4, UR11, UR4, URZ ;  /* 0x000000040b0472a4 */ /* 0x001fe2000f8e02ff */
[-C--:B------:R-:W-:Y:S02]  /*3bd0*/  LEA.HI.X.SX32 R17, R19, R29.reuse, 0x1, P1 ;  /* 0x0000001d13117211 */ /* 0x080fe400008f0eff */
[-C--:B------:R-:W-:Y:S01]  /*3be0*/  LEA R22, P1, R9, R28.reuse, 0x1 ;  /* 0x0000001c09167211 */ /* 0x080fe200078208ff */
[----:B------:R-:W-:Y:S01]  /*3bf0*/  USHF.L.U32 UR6, UR4, 0x2, URZ ;  /* 0x0000000204067899 */ /* 0x000fe200080006ff */
[----:B------:R-:W-:Y:S01]  /*3c00*/  LEA R24, P2, R11, R28, 0x1 ;  /* 0x0000001c0b187211 */ /* 0x000fe200078408ff */
[----:B------:R-:W-:Y:S01]  /*3c10*/  UIMAD.WIDE UR4, UR4, 0x4, URZ ;  /* 0x00000004040478a5 */ /* 0x000fe2000f8e02ff */
[----:B------:R-:W-:-:S02]  /*3c20*/  LEA.HI.X.SX32 R19, R25, R29, 0x1, P3 ;  /* 0x0000001d19137211 */ /* 0x000fc400018f0eff */
[-C--:B------:R-:W-:Y:S02]  /*3c30*/  LEA.HI.X.SX32 R23, R9, R29.reuse, 0x1, P1 ;  /* 0x0000001d09177211 */ /* 0x080fe400008f0eff */
[----:B------:R-:W-:Y:S02]  /*3c40*/  LEA.HI.X.SX32 R25, R11, R29, 0x1, P2 ;  /* 0x0000001d0b197211 */ /* 0x000fe400010f0eff */
[C---:B------:R-:W-:Y:S01]  /*3c50*/  LEA R31, R20.reuse, R27, 0x1 ;  /* 0x0000001b141f7211 */ /* 0x040fe200078e08ff */
[----:B------:R-:W0:Y:S01]  /*3c60*/  LDS.128 R8, [R8+UR14+0x800] ;  /* 0x0008000e08087984 */ /* 0x000e220008000c00 */
[-C--:B------:R-:W-:Y:S02]  /*3c70*/  LEA R26, P3, R27, R28.reuse, 0x1 ;  /* 0x0000001c1b1a7211 */ /* 0x080fe400078608ff */
[----:B------:R-:W-:Y:S02]  /*3c80*/  LEA R33, R20, R31, 0x1 ;  /* 0x0000001f14217211 */ /* 0x000fe400078e08ff */
[----:B------:R-:W-:-:S02]  /*3c90*/  LEA R30, P1, R31, R28, 0x1 ;  /* 0x0000001c1f1e7211 */ /* 0x000fc400078208ff */
[-C--:B------:R-:W-:Y:S01]  /*3ca0*/  LEA.HI.X.SX32 R27, R27, R29.reuse, 0x1, P3 ;  /* 0x0000001d1b1b7211 */ /* 0x080fe200018f0eff */
[C---:B------:R-:W-:Y:S01]  /*3cb0*/  IMAD R35, R20.reuse, 0x2, R33 ;  /* 0x0000000214237824 */ /* 0x040fe200078e0221 */
[-C--:B------:R-:W-:Y:S02]  /*3cc0*/  LEA R32, P2, R33, R28.reuse, 0x1 ;  /* 0x0000001c21207211 */ /* 0x080fe400078408ff */
[----:B------:R-:W-:Y:S02]  /*3cd0*/  LEA.HI.X.SX32 R31, R31, R29, 0x1, P1 ;  /* 0x0000001d1f1f7211 */ /* 0x000fe400008f0eff */
[C---:B------:R-:W-:Y:S02]  /*3ce0*/  LEA R37, R20.reuse, R35, 0x1 ;  /* 0x0000002314257211 */ /* 0x040fe400078e08ff */
[----:B------:R-:W-:Y:S02]  /*3cf0*/  LEA R34, P3, R35, R28, 0x1 ;  /* 0x0000001c23227211 */ /* 0x000fe400078608ff */
[----:B------:R-:W-:-:S02]  /*3d00*/  LEA R39, R20, R37, 0x1 ;  /* 0x0000002514277211 */ /* 0x000fc400078e08ff */
[-C--:B------:R-:W-:Y:S02]  /*3d10*/  LEA.HI.X.SX32 R33, R33, R29.reuse, 0x1, P2 ;  /* 0x0000001d21217211 */ /* 0x080fe400010f0eff */
[-C--:B------:R-:W-:Y:S01]  /*3d20*/  LEA R36, P1, R37, R28.reuse, 0x1 ;  /* 0x0000001c25247211 */ /* 0x080fe200078208ff */
[----:B------:R-:W-:Y:S01]  /*3d30*/  IMAD R41, R20, 0x2, R39 ;  /* 0x0000000214297824 */ /* 0x000fe200078e0227 */
[----:B------:R-:W-:Y:S01]  /*3d40*/  LEA.HI.X.SX32 R35, R35, R29, 0x1, P3 ;  /* 0x0000001d23237211 */ /* 0x000fe200018f0eff */
[----:B-1----:R1:W-:Y:S01]  /*3d50*/  STG.E.U16 desc[UR30][R12.64], R4 ;  /* 0x000000040c007986 */ /* 0x0023e2000c10151e */
[----:B------:R-:W-:Y:S02]  /*3d60*/  PRMT R0, R4, 0x7632, R0 ;  /* 0x0000763204007816 */ /* 0x000fe40000000000 */
[C---:B------:R-:W-:Y:S02]  /*3d70*/  LEA R43, R20.reuse, R41, 0x1 ;  /* 0x00000029142b7211 */ /* 0x040fe400078e08ff */
[----:B------:R-:W-:Y:S01]  /*3d80*/  LEA R38, P2, R39, R28, 0x1 ;  /* 0x0000001c27267211 */ /* 0x000fe200078408ff */
[----:B------:R2:W-:Y:S01]  /*3d90*/  STG.E.U16 desc[UR30][R14.64], R0 ;  /* 0x000000000e007986 */ /* 0x0005e2000c10151e */
[----:B------:R-:W-:-:S02]  /*3da0*/  LEA R47, R20, R43, 0x1 ;  /* 0x0000002b142f7211 */ /* 0x000fc400078e08ff */
[-C--:B------:R-:W-:Y:S01]  /*3db0*/  LEA R40, P3, R41, R28.reuse, 0x1 ;  /* 0x0000001c29287211 */ /* 0x080fe200078608ff */
[----:B------:R3:W-:Y:S01]  /*3dc0*/  STG.E.U16 desc[UR30][R16.64], R5 ;  /* 0x0000000510007986 */ /* 0x0007e2000c10151e */
[-C--:B------:R-:W-:Y:S01]  /*3dd0*/  LEA.HI.X.SX32 R37, R37, R29.reuse, 0x1, P1 ;  /* 0x0000001d25257211 */ /* 0x080fe200008f0eff */
[----:B------:R-:W-:Y:S01]  /*3de0*/  IMAD R20, R20, 0x2, R47 ;  /* 0x0000000214147824 */ /* 0x000fe200078e022f */
[----:B-1----:R-:W-:Y:S02]  /*3df0*/  PRMT R13, R5, 0x7632, R13 ;  /* 0x00007632050d7816 */ /* 0x002fe4000000000d */
[----:B------:R-:W-:Y:S02]  /*3e00*/  LEA.HI.X.SX32 R39, R39, R29, 0x1, P2 ;  /* 0x0000001d27277211 */ /* 0x000fe400010f0eff */
[----:B------:R-:W-:Y:S01]  /*3e10*/  LEA R44, P1, R43, R28, 0x1 ;  /* 0x0000001c2b2c7211 */ /* 0x000fe200078208ff */
[----:B------:R1:W-:Y:S01]  /*3e20*/  STG.E.U16 desc[UR30][R18.64], R13 ;  /* 0x0000000d12007986 */ /* 0x0003e2000c10151e */
[----:B--2---:R-:W-:-:S02]  /*3e30*/  PRMT R15, R6, 0x7632, R15 ;  /* 0x00007632060f7816 */ /* 0x004fc4000000000f */
[----:B------:R-:W-:Y:S01]  /*3e40*/  LEA.HI.X.SX32 R41, R41, R29, 0x1, P3 ;  /* 0x0000001d29297211 */ /* 0x000fe200018f0eff */
[----:B------:R-:W-:Y:S01]  /*3e50*/  STG.E.U16 desc[UR30][R22.64], R6 ;  /* 0x0000000616007986 */ /* 0x000fe2000c10151e */
[----:B---3--:R-:W-:Y:S02]  /*3e60*/  PRMT R17, R7, 0x7632, R17 ;  /* 0x0000763207117816 */ /* 0x008fe40000000011 */
[-C--:B------:R-:W-:Y:S01]  /*3e70*/  LEA R42, P2, R47, R28.reuse, 0x1 ;  /* 0x0000001c2f2a7211 */ /* 0x080fe200078408ff */
[----:B------:R-:W-:Y:S01]  /*3e80*/  STG.E.U16 desc[UR30][R24.64], R15 ;  /* 0x0000000f18007986 */ /* 0x000fe2000c10151e */
[----:B------:R-:W-:Y:S02]  /*3e90*/  LEA R28, P3, R20, R28, 0x1 ;  /* 0x0000001c141c7211 */ /* 0x000fe400078608ff */
[----:B0-----:R-:W-:Y:S01]  /*3ea0*/  PRMT R0, R9, 0x7632, R0 ;  /* 0x0000763209007816 */ /* 0x001fe20000000000 */
[----:B------:R0:W-:Y:S01]  /*3eb0*/  STG.E.U16 desc[UR30][R26.64], R7 ;  /* 0x000000071a007986 */ /* 0x0001e2000c10151e */
[----:B-1----:R-:W-:-:S02]  /*3ec0*/  PRMT R19, R8, 0x7632, R19 ;  /* 0x0000763208137816 */ /* 0x002fc40000000013 */
[-C--:B------:R-:W-:Y:S01]  /*3ed0*/  LEA.HI.X.SX32 R45, R43, R29.reuse, 0x1, P1 ;  /* 0x0000001d2b2d7211 */ /* 0x080fe200008f0eff */
[----:B------:R-:W-:Y:S01]  /*3ee0*/  STG.E.U16 desc[UR30][R30.64], R17 ;  /* 0x000000111e007986 */ /* 0x000fe2000c10151e */
[----:B------:R-:W-:Y:S02]  /*3ef0*/  PRMT R12, R10, 0x7632, R12 ;  /* 0x000076320a0c7816 */ /* 0x000fe4000000000c */
[-C--:B------:R-:W-:Y:S01]  /*3f00*/  LEA.HI.X.SX32 R43, R47, R29.reuse, 0x1, P2 ;  /* 0x0000001d2f2b7211 */ /* 0x080fe200010f0eff */
[----:B------:R-:W-:Y:S01]  /*3f10*/  STG.E.U16 desc[UR30][R32.64], R8 ;  /* 0x0000000820007986 */ /* 0x000fe2000c10151e */
[----:B------:R-:W-:Y:S02]  /*3f20*/  LEA.HI.X.SX32 R29, R20, R29, 0x1, P3 ;  /* 0x0000001d141d7211 */ /* 0x000fe400018f0eff */
[----:B------:R-:W-:Y:S01]  /*3f30*/  PRMT R14, R11, 0x7632, R14 ;  /* 0x000076320b0e7816 */ /* 0x000fe2000000000e */
[----:B------:R-:W-:Y:S01]  /*3f40*/  STG.E.U16 desc[UR30][R34.64], R19 ;  /* 0x0000001322007986 */ /* 0x000fe2000c10151e */
[----:B------:R-:W-:Y:S01]  /*3f50*/  LOP3.LUT R4, R3, 0xf0, RZ, 0xc0, !PT ;  /* 0x000000f003047812 */ /* 0x000fe200078ec0ff */
[----:B0-----:R-:W0:Y:S01]  /*3f60*/  LDC.64 R6, c[0x0][0x3a0] ;  /* 0x0000e800ff067b82 */ /* 0x001e220000000a00 */
[----:B------:R-:W-:Y:S01]  /*3f70*/  SHF.L.U32 R3, R57, 0x2, RZ ;  /* 0x0000000239037819 */ /* 0x000fe200000006ff */
[----:B------:R-:W-:Y:S04]  /*3f80*/  STG.E.U16 desc[UR30][R36.64], R9 ;  /* 0x0000000924007986 */ /* 0x000fe8000c10151e */
[----:B------:R1:W-:Y:S04]  /*3f90*/  STG.E.U16 desc[UR30][R38.64], R0 ;  /* 0x0000000026007986 */ /* 0x0003e8000c10151e */
[----:B------:R-:W-:Y:S04]  /*3fa0*/  STG.E.U16 desc[UR30][R40.64], R10 ;  /* 0x0000000a28007986 */ /* 0x000fe8000c10151e */
[----:B------:R-:W-:Y:S04]  /*3fb0*/  STG.E.U16 desc[UR30][R44.64], R12 ;  /* 0x0000000c2c007986 */ /* 0x000fe8000c10151e */
[----:B------:R-:W-:Y:S01]  /*3fc0*/  STG.E.U16 desc[UR30][R42.64], R11 ;  /* 0x0000000b2a007986 */ /* 0x000fe2000c10151e */
[----:B-1----:R-:W-:-:S03]  /*3fd0*/  LOP3.LUT R0, R46, 0x7f, RZ, 0xc0, !PT ;  /* 0x0000007f2e007812 */ /* 0x002fc600078ec0ff */
[----:B------:R-:W-:Y:S01]  /*3fe0*/  STG.E.U16 desc[UR30][R28.64], R14 ;  /* 0x0000000e1c007986 */ /* 0x000fe2000c10151e */
[----:B------:R-:W-:Y:S01]  /*3ff0*/  BAR.SYNC.DEFER_BLOCKING 0x0 ;  /* 0x0000000000007b1d */ /* 0x000fe20000010000 */
[----:B------:R-:W-:Y:S01]  /*4000*/  ISETP.GE.U32.AND P1, PT, R0, 0x40, PT ;  /* 0x000000400000780c */ /* 0x000fe20003f26070 */
[----:B------:R-:W-:-:S04]  /*4010*/  IMAD.HI R0, R57, 0x4, RZ ;  /* 0x0000000439007827 */ /* 0x000fc800078e02ff */
[----:B------:R0:W-:Y:S02]  /*4020*/  STSM.16.M88 [R2], R21 ;  /* 0x0000001502007844 */ /* 0x0001e40000000000 */
[----:B------:R-:W-:Y:S01]  /*4030*/  BAR.SYNC.DEFER_BLOCKING 0x0 ;  /* 0x0000000000007b1d */ /* 0x000fe20000010000 */
[----:B0-----:R-:W-:-:S04]  /*4040*/  IADD3 R2, P2, P3, R3, UR6, R6 ;  /* 0x0000000603027c10 */ /* 0x001fc8000fb5e006 */
[----:B------:R-:W-:Y:S01]  /*4050*/  IADD3.X R3, PT, PT, R0, UR5, R7, P2, P3 ;  /* 0x0000000500037c10 */ /* 0x000fe200097e6407 */
[----:B------:R-:W0:Y:S04]  /*4060*/  LDSM.16.M88 R5, [R4+UR14] ;  /* 0x0000000e0405783b */ /* 0x000e280008000000 */
[----:B0-----:R0:W-:Y:S01]  /*4070*/  @!P1 STG.E desc[UR30][R2.64], R5 ;  /* 0x0000000502009986 */ /* 0x0011e2000c10191e */
[----:B------:R-:W-:Y:S06]  /*4080*/  BAR.SYNC.DEFER_BLOCKING 0x0 ;  /* 0x0000000000007b1d */ /* 0x000fec0000010000 */
[----:B------:R-:W-:Y:S05]  /*4090*/  @P0 BRA `(.L_x_20) ;  /* 0x0000000000a00947 */ /* 0x000fea0003800000 */
[----:B------:R-:W1:Y:S01]  /*40a0*/  S2UR UR5, SR_CgaCtaId ;  /* 0x00000000000579c3 */ /* 0x000e620000008800 */
[----:B------:R-:W-:Y:S01]  /*40b0*/  NOP ;  /* 0x0000000000007918 */ /* 0x000fe20000000000 */
[----:B------:R-:W-:Y:S01]  /*40c0*/  UMOV UR4, 0x50 ;  /* 0x0000005000047882 */ /* 0x000fe20000000000 */
[----:B------:R-:W-:Y:S01]  /*40d0*/  IMAD.U32 R0, RZ, RZ, UR15 ;  /* 0x0000000fff007e24 */ /* 0x000fe2000f8e00ff */
[----:B0-----:R-:W-:Y:S02]  /*40e0*/  MOV R3, 0x3 ;  /* 0x0000000300037802 */ /* 0x001fe40000000f00 */
[----:B------:R-:W-:Y:S02]  /*40f0*/  MOV R7, 0x1 ;  /* 0x0000000100077802 */ /* 0x000fe40000000f00 */
[----:B------:R-:W-:-:S04]  /*4100*/  LOP3.LUT R0, R0, 0xffff, RZ, 0xc0, !PT ;  /* 0x0000ffff00007812 */ /* 0x000fc800078ec0ff */
[----:B------:R-:W-:-:S05]  /*4110*/  SHF.R.U32.HI R0, RZ, 0x5, R0 ;  /* 0x00000005ff007819 */ /* 0x000fca0000011600 */
[----:B------:R-:W-:Y:S01]  /*4120*/  VIADD R2, R0, 0x10 ;  /* 0x0000001000027836 */ /* 0x000fe20000000000 */
[----:B------:R-:W-:Y:S01]  /*4130*/  SHF.L.U32 R0, R3, R0, RZ ;  /* 0x0000000003007219 */ /* 0x000fe200000006ff */
[----:B-1----:R-:W-:-:S03]  /*4140*/  ULEA UR6, UR5, UR4, 0x18 ;  /* 0x0000000405067291 */ /* 0x002fc6000f8ec0ff */
[----:B------:R-:W-:-:S04]  /*4150*/  SHF.L.U32 R3, R7, R2, RZ ;  /* 0x0000000207037219 */ /* 0x000fc800000006ff */
[----:B------:R-:W-:Y:S02]  /*4160*/  LOP3.LUT R0, R3, R0, RZ, 0xfc, !PT ;  /* 0x0000000003007212 */ /* 0x000fe400078efcff */
[----:B------:R-:W0:Y:S02]  /*4170*/  LDS R5, [UR6] ;  /* 0x00000006ff057984 */ /* 0x000e240008000800 */
[C---:B------:R-:W-:Y:S02]  /*4180*/  LOP3.LUT R2, R0.reuse, 0xffff, RZ, 0xc0, !PT ;  /* 0x0000ffff00027812 */ /* 0x040fe400078ec0ff */
[----:B0-----:R-:W-:-:S04]  /*4190*/  LOP3.LUT R3, R0, 0xffff, R5, 0x80, !PT ;  /* 0x0000ffff00037812 */ /* 0x001fc800078e8005 */
[----:B------:R-:W-:-:S13]  /*41a0*/  ISETP.NE.AND P0, PT, R3, R2, PT ;  /* 0x000000020300720c */ /* 0x000fda0003f05270 */
[----:B------:R-:W-:Y:S05]  /*41b0*/  @P0 BRA `(.L_x_21) ;  /* 0x0000000000500947 */ /* 0x000fea0003800000 */
[----:B------:R-:W-:Y:S02]  /*41c0*/  SHF.R.U32.HI R5, RZ, 0x10, R5 ;  /* 0x00000010ff057819 */ /* 0x000fe40000011605 */
[----:B------:R-:W-:-:S04]  /*41d0*/  SHF.R.U32.HI R2, RZ, 0x10, R0 ;  /* 0x00000010ff027819 */ /* 0x000fc80000011600 */
[----:B------:R-:W-:-:S04]  /*41e0*/  LOP3.LUT R5, R5, R2, RZ, 0xc0, !PT ;  /* 0x0000000205057212 */ /* 0x000fc800078ec0ff */
[----:B------:R-:W-:-:S13]  /*41f0*/  ISETP.NE.AND P0, PT, R5, R2, PT ;  /* 0x000000020500720c */ /* 0x000fda0003f05270 */
[----:B------:R-:W-:Y:S05]  /*4200*/  @P0 BRA `(.L_x_22) ;  /* 0x0000000000300947 */ /* 0x000fea0003800000 */
[----:B------:R-:W-:Y:S01]  /*4210*/  R2UR UR4, R0 ;  /* 0x00000000000472ca */ /* 0x000fe200000e0000 */
[----:B------:R-:W-:Y:S01]  /*4220*/  VOTEU.ANY UR5, UPT, PT ;  /* 0x0000000000057886 */ /* 0x000fe200038e0100 */
[----:B------:R-:W0:Y:S01]  /*4230*/  S2R R0, SR_LANEID ;  /* 0x0000000000007919 */ /* 0x000e220000000000 */
[----:B------:R-:W-:-:S10]  /*4240*/  UFLO.U32 UR5, UR5 ;  /* 0x00000005000572bd */ /* 0x000fd400080e0000 */
[----:B------:R-:W-:-:S06]  /*4250*/  ULOP3.LUT UR4, URZ, UR4, URZ, 0x33, !UPT ;  /* 0x00000004ff047292 */ /* 0x000fcc000f8e33ff */
[----:B------:R-:W-:-:S04]  /*4260*/  MOV R2, UR4 ;  /* 0x0000000400027c02 */ /* 0x000fc80008000f00 */
[----:B------:R-:W1:Y:S02]  /*4270*/  REDUX UR7, R2 ;  /* 0x00000000020773c4 */ /* 0x000e640000000000 */
[----:B------:R2:W-:Y:S01]  /*4280*/  UTCATOMSWS.AND URZ, UR4 ;  /* 0x0000000400ff79e3 */ /* 0x0005e20008000000 */
[----:B0-----:R-:W-:Y:S02]  /*4290*/  ISETP.EQ.U32.AND P0, PT, R0, UR5, PT ;  /* 0x0000000500007c0c */ /* 0x001fe4000bf02070 */
[----:B-1----:R-:W-:-:S11]  /*42a0*/  MOV R0, UR7 ;  /* 0x0000000700007c02 */ /* 0x002fd60008000f00 */
[----:B------:R2:W-:Y:S01]  /*42b0*/  @P0 ATOMS.AND RZ, [UR6], R0 ;  /* 0x00000000ffff098c */ /* 0x0005e2000a800006 */
[----:B------:R-:W-:Y:S05]  /*42c0*/  BRA `(.L_x_20) ;  /* 0x0000000000147947 */ /* 0x000fea0003800000 */
.L_x_22:
[----:B------:R-:W-:-:S07]  /*42d0*/  MOV R2, 0x42f0 ;  /* 0x000042f000027802 */ /* 0x000fce0000000f00 */
[----:B------:R-:W-:Y:S05]  /*42e0*/  CALL.REL.NOINC `($__internal_0_$__cuda_sm10x_tcgen05_guardrail_trap_col_being_dealloced_not_returned_by_alloc) ;  /* 0x0000000000447944 */ /* 0x000fea0003c00000 */
[----:B------:R-:W-:Y:S05]  /*42f0*/  BRA `(.L_x_20) ;  /* 0x0000000000087947 */ /* 0x000fea0003800000 */
.L_x_21:
[----:B------:R-:W-:-:S07]  /*4300*/  MOV R2, 0x4320 ;  /* 0x0000432000027802 */ /* 0x000fce0000000f00 */
[----:B------:R-:W-:Y:S05]  /*4310*/  CALL.REL.NOINC `($__internal_2_$__cuda_sm10x_tcgen05_guardrail_trap_unallocated_columns_being_dealloced) ;  /* 0x0000000000507944 */ /* 0x000fea0003c00000 */
.L_x_20:
[----:B------:R-:W-:Y:S01]  /*4320*/  NOP ;  /* 0x0000000000007918 */ /* 0x000fe20000000000 */
[----:B--2---:R-:W-:Y:S05]  /*4330*/  EXIT ;  /* 0x000000000000794d */ /* 0x004fea0003800000 */
.L_x_8:
[----:B------:R-:W1:Y:S02]  /*4340*/  SYNCS.PHASECHK.TRANS64.TRYWAIT P4, [UR14+0x1800], RZ ;  /* 0x001800ffff0075a7 */ /* 0x000e64000808110e */
[----:B-1----:R-:W-:Y:S05]  /*4350*/  @!P4 BRA `(.L_x_8) ;  /* 0xfffffffc00f8c947 */ /* 0x002fea000383ffff */
[----:B------:R-:W-:Y:S05]  /*4360*/  BRA `(.L_x_7) ;  /* 0xffffffcc00d87947 */ /* 0x000fea000383ffff */
.L_x_14:
[----:B------:R-:W2:Y:S02]  /*4370*/  SYNCS.PHASECHK.TRANS64.TRYWAIT P2, [UR14+0x2810], RZ ;  /* 0x002810ffff0075a7 */ /* 0x000ea4000804110e */
[----:B--2---:R-:W-:Y:S05]  /*4380*/  @!P2 BRA `(.L_x_14) ;  /* 0xfffffffc00f8a947 */ /* 0x004fea000383ffff */
[----:B------:R-:W-:Y:S05]  /*4390*/  BRA `(.L_x_23) ;  /* 0xffffffe000907947 */ /* 0x000fea000383ffff */
.L_x_15:
[----:B------:R-:W0:Y:S02]  /*43a0*/  SYNCS.PHASECHK.TRANS64.TRYWAIT P2, [UR18], R59 ;  /* 0x0000003bff0075a7 */ /* 0x000e240008041112 */
[----:B0-----:R-:W-:Y:S05]  /*43b0*/  @!P2 BRA `(.L_x_15) ;  /* 0xfffffffc00f8a947 */ /* 0x001fea000383ffff */
[----:B------:R-:W-:Y:S05]  /*43c0*/  BRA `(.L_x_24) ;  /* 0xffffffe800107947 */ /* 0x000fea000383ffff */
.L_x_19:
[----:B------:R-:W0:Y:S02]  /*43d0*/  SYNCS.PHASECHK.TRANS64.TRYWAIT P2, [UR18], R4 ;  /* 0x00000004ff0075a7 */ /* 0x000e240008041112 */
[----:B0-----:R-:W-:Y:S05]  /*43e0*/  @!P2 BRA `(.L_x_19) ;  /* 0xfffffffc00f8a947 */ /* 0x001fea000383ffff */
[----:B------:R-:W-:Y:S05]  /*43f0*/  BRA `(.L_x_18) ;  /* 0xffffffec00d47947 */ /* 0x000fea000383ffff */
        .weak           $__internal_0_$__cuda_sm10x_tcgen05_guardrail_trap_col_being_dealloced_not_returned_by_alloc
        .type           $__internal_0_$__cuda_sm10x_tcgen05_guardrail_trap_col_being_dealloced_not_returned_by_alloc,@function
        .size           $__internal_0_$__cuda_sm10x_tcgen05_guardrail_trap_col_being_dealloced_not_returned_by_alloc,($__internal_1_$__cuda_sm10x_tcgen05_guardrail_trap_phase_invalid_during_alloc - $__internal_0_$__cuda_sm10x_tcgen05_guardrail_trap_col_being_dealloced_not_returned_by_alloc)
$__internal_0_$__cuda_sm10x_tcgen05_guardrail_trap_col_being_dealloced_not_returned_by_alloc:
[----:B------:R-:W-:Y:S05]  /*4400*/  BPT.TRAP 0x1 ;  /* 0x000000040000795c */ /* 0x000fea0000300000 */
[----:B------:R-:W-:-:S04]  /*4410*/  IMAD.MOV.U32 R3, RZ, RZ, 0x0 ;  /* 0x00000000ff037424 */ /* 0x000fc800078e00ff */
[----:B------:R-:W-:Y:S05]  /*4420*/  RET.REL.NODEC R2 `(attn_fwd) ;  /* 0xffffffb802f47950 */ /* 0x000fea0003c3ffff */
        .weak           $__internal_1_$__cuda_sm10x_tcgen05_guardrail_trap_phase_invalid_during_alloc
        .type           $__internal_1_$__cuda_sm10x_tcgen05_guardrail_trap_phase_invalid_during_alloc,@function
        .size           $__internal_1_$__cuda_sm10x_tcgen05_guardrail_trap_phase_invalid_during_alloc,($__internal_2_$__cuda_sm10x_tcgen05_guardrail_trap_unallocated_columns_being_dealloced - $__internal_1_$__cuda_sm10x_tcgen05_guardrail_trap_phase_invalid_during_alloc)
$__internal_1_$__cuda_sm10x_tcgen05_guardrail_trap_phase_invalid_during_alloc:
[----:B------:R-:W-:Y:S05]  /*4430*/  BPT.TRAP 0x1 ;  /* 0x000000040000795c */ /* 0x000fea0000300000 */
[----:B------:R-:W-:-:S04]  /*4440*/  HFMA2 R3, -RZ, RZ, 0, 0 ;  /* 0x00000000ff037431 */ /* 0x000fc800000001ff */
[----:B------:R-:W-:Y:S05]  /*4450*/  RET.REL.NODEC R2 `(attn_fwd) ;  /* 0xffffffb802e87950 */ /* 0x000fea0003c3ffff */
        .weak           $__internal_2_$__cuda_sm10x_tcgen05_guardrail_trap_unallocated_columns_being_dealloced
        .type           $__internal_2_$__cuda_sm10x_tcgen05_guardrail_trap_unallocated_columns_being_dealloced,@function
        .size           $__internal_2_$__cuda_sm10x_tcgen05_guardrail_trap_unallocated_columns_being_dealloced,(.L_x_28 - $__internal_2_$__cuda_sm10x_tcgen05_guardrail_trap_unallocated_columns_being_dealloced)
$__internal_2_$__cuda_sm10x_tcgen05_guardrail_trap_unallocated_columns_being_dealloced:
[----:B------:R-:W-:Y:S05]  /*4460*/  BPT.TRAP 0x1 ;  /* 0x000000040000795c */ /* 0x000fea0000300000 */
[----:B------:R-:W-:-:S04]  /*4470*/  MOV R3, 0x0 ;  /* 0x0000000000037802 */ /* 0x000fc80000000f00 */
[----:B------:R-:W-:Y:S05]  /*4480*/  RET.REL.NODEC R2 `(attn_fwd) ;  /* 0xffffffb802dc7950 */ /* 0x000fea0003c3ffff */
.L_x_25:
[----:B------:R-:W-:-:S00]  /*4490*/  BRA `(.L_x_25) ;  /* 0xfffffffc00fc7947 */ /* 0x000fc0000383ffff */
[----:B------:R-:W-:-:S00]  /*44a0*/  NOP ;  /* 0x0000000000007918 */ /* 0x000fc00000000000 */
        /* <DEDUP_REMOVED lines=13> */
.L_x_28:


//--------------------- .nv.global.init           --------------------------
	.section	.nv.global.init,"aw",@progbits
.nv.global.init:
	.type		_$_str,@object
	.size		_$_str,(.L_3 - _$_str)
_$_str:
        /*0000*/ 	.byte	0x5f, 0x5f, 0x43, 0x55, 0x44, 0x41, 0x5f, 0x46, 0x54, 0x5a, 0x00
.L_3:


//--------------------- .nv.shared.attn_fwd       --------------------------
	.section	.nv.shared.attn_fwd,"aw",@nobits
	.sectionflags	@""
	.align	16
	.zero		1024


//--------------------- .nv.shared.reserved.0     --------------------------
	.section	.nv.shared.reserved.0,"aw",@nobits
	.align	8
	.weak		__nv_reservedSMEM_offset_0_alias
	.size		__nv_reservedSMEM_offset_0_alias, 0, 64
	.other		__nv_reservedSMEM_offset_0_alias,@"STO_CUDA_RESERVED_SHARED STV_DEFAULT"
__nv_reservedSMEM_offset_0_alias:
	.zero		0
.nv.shared.reserved.0:
	.zero		64
	.weak		__nv_reservedSMEM_allocation_phase
	.type		__nv_reservedSMEM_allocation_phase,@object
	.size		__nv_reservedSMEM_allocation_phase,(.L_0 - __nv_reservedSMEM_allocation_phase)
__nv_reservedSMEM_allocation_phase:
	.zero		1
.L_0:
	.zero		7
	.weak		__nv_reservedSMEM_devtool_atexit_pc
	.type		__nv_reservedSMEM_devtool_atexit_pc,@object
	.size		__nv_reservedSMEM_devtool_atexit_pc,(__nv_reservedSMEM_allocation_mask - __nv_reservedSMEM_devtool_atexit_pc)
__nv_reservedSMEM_devtool_atexit_pc:
	.zero		8
	.weak		__nv_reservedSMEM_allocation_mask
	.type		__nv_reservedSMEM_allocation_mask,@object
	.size		__nv_reservedSMEM_allocation_mask,(.L_2 - __nv_reservedSMEM_allocation_mask)
__nv_reservedSMEM_allocation_mask:
	.zero		4
.L_2:


//--------------------- .nv.constant0.attn_fwd    --------------------------
	.section	.nv.constant0.attn_fwd,"a",@progbits
	.sectionflags	@""
	.align	4
.nv.constant0.attn_fwd:
	.zero		1032


//--------------------- SYMBOLS --------------------------

	.type		.nv.reservedSmem.offset0,@object
	.size		.nv.reservedSmem.offset0,0x4
	.type		.nv.reservedSmem.cap,@object
	.size		.nv.reservedSmem.cap,0x4
